//
// Generated by NVIDIA NVVM Compiler
//
// Compiler Build ID: CL-36424714
// Cuda compilation tools, release 13.0, V13.0.88
// Based on NVVM 20.0.0
//

.version 9.0
.target sm_100
.address_size 64

	// .globl	_Z30dsmem_cluster_reduction_kernelPKfPfii
// _ZZ30dsmem_cluster_reduction_kernelPKfPfiiE11smem_reduce has been demoted
// _ZZ30dsmem_cluster_reduction_kernelPKfPfiiE12smem_cluster has been demoted
// _ZZ31standard_block_reduction_kernelPKfPfiE11smem_reduce has been demoted
// _ZZ22final_reduction_kernelPKfPfiiE11smem_reduce has been demoted

.visible .entry _Z30dsmem_cluster_reduction_kernelPKfPfii(
	.param .u64 .ptr .align 1 _Z30dsmem_cluster_reduction_kernelPKfPfii_param_0,
	.param .u64 .ptr .align 1 _Z30dsmem_cluster_reduction_kernelPKfPfii_param_1,
	.param .u32 _Z30dsmem_cluster_reduction_kernelPKfPfii_param_2,
	.param .u32 _Z30dsmem_cluster_reduction_kernelPKfPfii_param_3
)
.maxntid 256
.minnctapersm 1
{
	.reg .pred 	%p<30>;
	.reg .b32 	%r<76>;
	.reg .b32 	%f<61>;
	.reg .b64 	%rd<17>;
	// demoted variable
	.shared .align 4 .b8 _ZZ30dsmem_cluster_reduction_kernelPKfPfiiE11smem_reduce[128];
	// demoted variable
	.shared .align 4 .b8 _ZZ30dsmem_cluster_reduction_kernelPKfPfiiE12smem_cluster[16];
	ld.param.u64 	%rd5, [_Z30dsmem_cluster_reduction_kernelPKfPfii_param_0];
	ld.param.u64 	%rd4, [_Z30dsmem_cluster_reduction_kernelPKfPfii_param_1];
	ld.param.u32 	%r26, [_Z30dsmem_cluster_reduction_kernelPKfPfii_param_2];
	ld.param.u32 	%r27, [_Z30dsmem_cluster_reduction_kernelPKfPfii_param_3];
	cvta.to.global.u64 	%rd1, %rd5;
	mov.u32 	%r28, %ctaid.x;
	shr.u32 	%r1, %r28, 2;
	mov.u32 	%r2, %cluster_ctarank;
	mov.u32 	%r3, %tid.x;
	mul.lo.s32 	%r4, %r27, %r1;
	shl.b32 	%r5, %r2, 12;
	shr.u32 	%r29, %r3, 8;
	neg.s32 	%r30, %r29;
	and.b32  	%r6, %r30, 3;
	setp.eq.s32 	%p2, %r6, 0;
	mov.f32 	%f56, 0f00000000;
	mov.u32 	%r72, %r3;
	@%p2 bra 	$L__BB0_5;
	add.s32 	%r31, %r3, %r4;
	add.s32 	%r70, %r31, %r5;
	neg.s32 	%r69, %r6;
	mov.f32 	%f56, 0f00000000;
	mov.u32 	%r72, %r3;
$L__BB0_2:
	.pragma "nounroll";
	setp.ge.s32 	%p3, %r70, %r26;
	@%p3 bra 	$L__BB0_4;
	mul.wide.s32 	%rd6, %r70, 4;
	add.s64 	%rd7, %rd1, %rd6;
	ld.global.nc.f32 	%f20, [%rd7];
	add.f32 	%f56, %f56, %f20;
$L__BB0_4:
	add.s32 	%r72, %r72, 256;
	add.s32 	%r70, %r70, 256;
	add.s32 	%r69, %r69, 1;
	setp.ne.s32 	%p4, %r69, 0;
	@%p4 bra 	$L__BB0_2;
$L__BB0_5:
	add.s32 	%r75, %r72, 768;
	add.s32 	%r32, %r72, %r4;
	add.s32 	%r73, %r32, %r5;
	add.s32 	%r74, %r73, 512;
	add.s64 	%rd2, %rd1, 2048;
$L__BB0_6:
	.pragma "nounroll";
	mul.wide.s32 	%rd8, %r73, 4;
	add.s64 	%rd3, %rd2, %rd8;
	add.s32 	%r33, %r74, -512;
	setp.ge.s32 	%p5, %r33, %r26;
	@%p5 bra 	$L__BB0_8;
	ld.global.nc.f32 	%f21, [%rd3+-2048];
	add.f32 	%f56, %f56, %f21;
$L__BB0_8:
	add.s32 	%r34, %r74, -256;
	setp.ge.s32 	%p6, %r34, %r26;
	@%p6 bra 	$L__BB0_10;
	ld.global.nc.f32 	%f22, [%rd3+-1024];
	add.f32 	%f56, %f56, %f22;
$L__BB0_10:
	setp.ge.s32 	%p7, %r74, %r26;
	@%p7 bra 	$L__BB0_12;
	ld.global.nc.f32 	%f23, [%rd3];
	add.f32 	%f56, %f56, %f23;
$L__BB0_12:
	add.s32 	%r35, %r74, 256;
	setp.ge.s32 	%p8, %r35, %r26;
	@%p8 bra 	$L__BB0_14;
	ld.global.nc.f32 	%f24, [%rd3+1024];
	add.f32 	%f56, %f56, %f24;
$L__BB0_14:
	add.s32 	%r22, %r75, 1024;
	add.s32 	%r36, %r75, -768;
	add.s32 	%r74, %r74, 1024;
	add.s32 	%r73, %r73, 1024;
	setp.lt.u32 	%p9, %r36, 3072;
	mov.u32 	%r75, %r22;
	@%p9 bra 	$L__BB0_6;
	and.b32  	%r25, %r3, 31;
	mov.b32 	%r37, %f56;
	shfl.sync.bfly.b32	%r38|%p10, %r37, 16, 31, -1;
	mov.b32 	%f25, %r38;
	add.f32 	%f26, %f56, %f25;
	mov.b32 	%r39, %f26;
	shfl.sync.bfly.b32	%r40|%p11, %r39, 8, 31, -1;
	mov.b32 	%f27, %r40;
	add.f32 	%f28, %f26, %f27;
	mov.b32 	%r41, %f28;
	shfl.sync.bfly.b32	%r42|%p12, %r41, 4, 31, -1;
	mov.b32 	%f29, %r42;
	add.f32 	%f30, %f28, %f29;
	mov.b32 	%r43, %f30;
	shfl.sync.bfly.b32	%r44|%p13, %r43, 2, 31, -1;
	mov.b32 	%f31, %r44;
	add.f32 	%f32, %f30, %f31;
	mov.b32 	%r45, %f32;
	shfl.sync.bfly.b32	%r46|%p14, %r45, 1, 31, -1;
	mov.b32 	%f33, %r46;
	add.f32 	%f14, %f32, %f33;
	setp.ne.s32 	%p15, %r25, 0;
	@%p15 bra 	$L__BB0_17;
	shr.u32 	%r47, %r3, 3;
	mov.u32 	%r48, _ZZ30dsmem_cluster_reduction_kernelPKfPfiiE11smem_reduce;
	add.s32 	%r49, %r48, %r47;
	st.shared.f32 	[%r49], %f14;
$L__BB0_17:
	bar.sync 	0;
	setp.gt.u32 	%p17, %r3, 31;
	mov.pred 	%p29, 0;
	@%p17 bra 	$L__BB0_22;
	mov.u32 	%r50, %ntid.x;
	shr.u32 	%r51, %r50, 5;
	setp.ge.u32 	%p18, %r25, %r51;
	mov.f32 	%f60, 0f00000000;
	@%p18 bra 	$L__BB0_20;
	shl.b32 	%r52, %r25, 2;
	mov.u32 	%r53, _ZZ30dsmem_cluster_reduction_kernelPKfPfiiE11smem_reduce;
	add.s32 	%r54, %r53, %r52;
	ld.shared.f32 	%f60, [%r54];
$L__BB0_20:
	mov.b32 	%r55, %f60;
	shfl.sync.bfly.b32	%r56|%p20, %r55, 16, 31, -1;
	mov.b32 	%f35, %r56;
	add.f32 	%f36, %f60, %f35;
	mov.b32 	%r57, %f36;
	shfl.sync.bfly.b32	%r58|%p21, %r57, 8, 31, -1;
	mov.b32 	%f37, %r58;
	add.f32 	%f38, %f36, %f37;
	mov.b32 	%r59, %f38;
	shfl.sync.bfly.b32	%r60|%p22, %r59, 4, 31, -1;
	mov.b32 	%f39, %r60;
	add.f32 	%f40, %f38, %f39;
	mov.b32 	%r61, %f40;
	shfl.sync.bfly.b32	%r62|%p23, %r61, 2, 31, -1;
	mov.b32 	%f41, %r62;
	add.f32 	%f42, %f40, %f41;
	mov.b32 	%r63, %f42;
	shfl.sync.bfly.b32	%r64|%p24, %r63, 1, 31, -1;
	mov.b32 	%f43, %r64;
	add.f32 	%f17, %f42, %f43;
	setp.ne.s32 	%p25, %r3, 0;
	@%p25 bra 	$L__BB0_22;
	shl.b32 	%r65, %r2, 2;
	mov.u32 	%r66, _ZZ30dsmem_cluster_reduction_kernelPKfPfiiE12smem_cluster;
	add.s32 	%r67, %r66, %r65;
	st.shared.f32 	[%r67], %f17;
	mov.pred 	%p29, -1;
$L__BB0_22:
	barrier.cluster.arrive;
	barrier.cluster.wait;
	setp.ne.s32 	%p27, %r2, 0;
	@%p27 bra 	$L__BB0_25;
	not.pred 	%p28, %p29;
	@%p28 bra 	$L__BB0_25;
	ld.shared.f32 	%f44, [_ZZ30dsmem_cluster_reduction_kernelPKfPfiiE12smem_cluster];
	mov.u32 	%r68, _ZZ30dsmem_cluster_reduction_kernelPKfPfiiE12smem_cluster;
	cvt.u64.u32 	%rd9, %r68;
	cvta.shared.u64 	%rd10, %rd9;
	mapa.u64	%rd11, %rd10, 1;
	ld.f32 	%f45, [%rd11+4];
	mapa.u64	%rd12, %rd10, 2;
	ld.f32 	%f46, [%rd12+8];
	mapa.u64	%rd13, %rd10, 3;
	ld.f32 	%f47, [%rd13+12];
	cvta.to.global.u64 	%rd14, %rd4;
	mul.wide.u32 	%rd15, %r1, 4;
	add.s64 	%rd16, %rd14, %rd15;
	add.f32 	%f48, %f44, %f45;
	add.f32 	%f49, %f48, %f46;
	add.f32 	%f50, %f49, %f47;
	atom.global.add.f32 	%f51, [%rd16], %f50;
$L__BB0_25:
	ret;

}
	// .globl	_Z31standard_block_reduction_kernelPKfPfi
.visible .entry _Z31standard_block_reduction_kernelPKfPfi(
	.param .u64 .ptr .align 1 _Z31standard_block_reduction_kernelPKfPfi_param_0,
	.param .u64 .ptr .align 1 _Z31standard_block_reduction_kernelPKfPfi_param_1,
	.param .u32 _Z31standard_block_reduction_kernelPKfPfi_param_2
)
{
	.reg .pred 	%p<17>;
	.reg .b32 	%r<41>;
	.reg .b32 	%f<32>;
	.reg .b64 	%rd<9>;
	// demoted variable
	.shared .align 4 .b8 _ZZ31standard_block_reduction_kernelPKfPfiE11smem_reduce[128];
	ld.param.u64 	%rd3, [_Z31standard_block_reduction_kernelPKfPfi_param_0];
	ld.param.u64 	%rd2, [_Z31standard_block_reduction_kernelPKfPfi_param_1];
	ld.param.u32 	%r9, [_Z31standard_block_reduction_kernelPKfPfi_param_2];
	cvta.to.global.u64 	%rd1, %rd3;
	mov.u32 	%r1, %tid.x;
	mov.u32 	%r2, %ctaid.x;
	shl.b32 	%r10, %r2, 12;
	or.b32  	%r39, %r1, %r10;
	mov.f32 	%f30, 0f00000000;
	mov.u32 	%r40, %r1;
$L__BB1_1:
	setp.ge.s32 	%p1, %r39, %r9;
	@%p1 bra 	$L__BB1_3;
	mul.wide.s32 	%rd4, %r39, 4;
	add.s64 	%rd5, %rd1, %rd4;
	ld.global.nc.f32 	%f9, [%rd5];
	add.f32 	%f30, %f30, %f9;
$L__BB1_3:
	add.s32 	%r6, %r40, 256;
	add.s32 	%r39, %r39, 256;
	setp.lt.u32 	%p2, %r40, 3840;
	mov.u32 	%r40, %r6;
	@%p2 bra 	$L__BB1_1;
	and.b32  	%r8, %r1, 31;
	mov.b32 	%r11, %f30;
	shfl.sync.bfly.b32	%r12|%p3, %r11, 16, 31, -1;
	mov.b32 	%f10, %r12;
	add.f32 	%f11, %f30, %f10;
	mov.b32 	%r13, %f11;
	shfl.sync.bfly.b32	%r14|%p4, %r13, 8, 31, -1;
	mov.b32 	%f12, %r14;
	add.f32 	%f13, %f11, %f12;
	mov.b32 	%r15, %f13;
	shfl.sync.bfly.b32	%r16|%p5, %r15, 4, 31, -1;
	mov.b32 	%f14, %r16;
	add.f32 	%f15, %f13, %f14;
	mov.b32 	%r17, %f15;
	shfl.sync.bfly.b32	%r18|%p6, %r17, 2, 31, -1;
	mov.b32 	%f16, %r18;
	add.f32 	%f17, %f15, %f16;
	mov.b32 	%r19, %f17;
	shfl.sync.bfly.b32	%r20|%p7, %r19, 1, 31, -1;
	mov.b32 	%f18, %r20;
	add.f32 	%f4, %f17, %f18;
	setp.ne.s32 	%p8, %r8, 0;
	@%p8 bra 	$L__BB1_6;
	shr.u32 	%r21, %r1, 3;
	mov.u32 	%r22, _ZZ31standard_block_reduction_kernelPKfPfiE11smem_reduce;
	add.s32 	%r23, %r22, %r21;
	st.shared.f32 	[%r23], %f4;
$L__BB1_6:
	bar.sync 	0;
	setp.gt.u32 	%p9, %r1, 31;
	@%p9 bra 	$L__BB1_11;
	mov.u32 	%r24, %ntid.x;
	shr.u32 	%r25, %r24, 5;
	setp.ge.u32 	%p10, %r8, %r25;
	mov.f32 	%f31, 0f00000000;
	@%p10 bra 	$L__BB1_9;
	shl.b32 	%r26, %r8, 2;
	mov.u32 	%r27, _ZZ31standard_block_reduction_kernelPKfPfiE11smem_reduce;
	add.s32 	%r28, %r27, %r26;
	ld.shared.f32 	%f31, [%r28];
$L__BB1_9:
	mov.b32 	%r29, %f31;
	shfl.sync.bfly.b32	%r30|%p11, %r29, 16, 31, -1;
	mov.b32 	%f20, %r30;
	add.f32 	%f21, %f31, %f20;
	mov.b32 	%r31, %f21;
	shfl.sync.bfly.b32	%r32|%p12, %r31, 8, 31, -1;
	mov.b32 	%f22, %r32;
	add.f32 	%f23, %f21, %f22;
	mov.b32 	%r33, %f23;
	shfl.sync.bfly.b32	%r34|%p13, %r33, 4, 31, -1;
	mov.b32 	%f24, %r34;
	add.f32 	%f25, %f23, %f24;
	mov.b32 	%r35, %f25;
	shfl.sync.bfly.b32	%r36|%p14, %r35, 2, 31, -1;
	mov.b32 	%f26, %r36;
	add.f32 	%f27, %f25, %f26;
	mov.b32 	%r37, %f27;
	shfl.sync.bfly.b32	%r38|%p15, %r37, 1, 31, -1;
	mov.b32 	%f28, %r38;
	add.f32 	%f7, %f27, %f28;
	setp.ne.s32 	%p16, %r1, 0;
	@%p16 bra 	$L__BB1_11;
	cvta.to.global.u64 	%rd6, %rd2;
	mul.wide.u32 	%rd7, %r2, 4;
	add.s64 	%rd8, %rd6, %rd7;
	st.global.f32 	[%rd8], %f7;
$L__BB1_11:
	ret;

}
	// .globl	_Z22final_reduction_kernelPKfPfii
.visible .entry _Z22final_reduction_kernelPKfPfii(
	.param .u64 .ptr .align 1 _Z22final_reduction_kernelPKfPfii_param_0,
	.param .u64 .ptr .align 1 _Z22final_reduction_kernelPKfPfii_param_1,
	.param .u32 _Z22final_reduction_kernelPKfPfii_param_2,
	.param .u32 _Z22final_reduction_kernelPKfPfii_param_3
)
{
	.reg .pred 	%p<53>;
	.reg .b32 	%r<99>;
	.reg .b32 	%f<165>;
	.reg .b64 	%rd<16>;
	// demoted variable
	.shared .align 4 .b8 _ZZ22final_reduction_kernelPKfPfiiE11smem_reduce[128];
	ld.param.u64 	%rd7, [_Z22final_reduction_kernelPKfPfii_param_0];
	ld.param.u64 	%rd6, [_Z22final_reduction_kernelPKfPfii_param_1];
	ld.param.u32 	%r32, [_Z22final_reduction_kernelPKfPfii_param_2];
	ld.param.u32 	%r33, [_Z22final_reduction_kernelPKfPfii_param_3];
	cvta.to.global.u64 	%rd1, %rd7;
	mov.u32 	%r1, %ctaid.x;
	mov.u32 	%r2, %tid.x;
	mul.lo.s32 	%r3, %r33, %r1;
	setp.ge.s32 	%p1, %r2, %r33;
	mov.f32 	%f146, 0f00000000;
	@%p1 bra 	$L__BB2_72;
	not.b32 	%r34, %r2;
	add.s32 	%r35, %r33, %r34;
	shr.u32 	%r36, %r35, 8;
	add.s32 	%r4, %r36, 1;
	and.b32  	%r5, %r4, 15;
	setp.lt.u32 	%p2, %r35, 3840;
	mov.f32 	%f146, 0f00000000;
	mov.u32 	%r95, %r2;
	@%p2 bra 	$L__BB2_37;
	or.b32  	%r93, %r2, 2048;
	add.s32 	%r92, %r2, %r3;
	and.b32  	%r37, %r4, 33554416;
	neg.s32 	%r91, %r37;
	add.s64 	%rd2, %rd1, 8192;
	mov.f32 	%f146, 0f00000000;
$L__BB2_3:
	.pragma "nounroll";
	mul.wide.s32 	%rd8, %r92, 4;
	add.s64 	%rd3, %rd2, %rd8;
	setp.ge.s32 	%p3, %r92, %r32;
	@%p3 bra 	$L__BB2_5;
	ld.global.nc.f32 	%f76, [%rd3+-8192];
	add.f32 	%f146, %f146, %f76;
$L__BB2_5:
	add.s32 	%r38, %r92, 256;
	setp.ge.s32 	%p4, %r38, %r32;
	@%p4 bra 	$L__BB2_7;
	ld.global.nc.f32 	%f77, [%rd3+-7168];
	add.f32 	%f146, %f146, %f77;
$L__BB2_7:
	add.s32 	%r39, %r92, 512;
	setp.ge.s32 	%p5, %r39, %r32;
	@%p5 bra 	$L__BB2_9;
	ld.global.nc.f32 	%f78, [%rd3+-6144];
	add.f32 	%f146, %f146, %f78;
$L__BB2_9:
	add.s32 	%r40, %r92, 768;
	setp.ge.s32 	%p6, %r40, %r32;
	@%p6 bra 	$L__BB2_11;
	ld.global.nc.f32 	%f79, [%rd3+-5120];
	add.f32 	%f146, %f146, %f79;
$L__BB2_11:
	add.s32 	%r41, %r92, 1024;
	setp.ge.s32 	%p7, %r41, %r32;
	@%p7 bra 	$L__BB2_13;
	ld.global.nc.f32 	%f80, [%rd3+-4096];
	add.f32 	%f146, %f146, %f80;
$L__BB2_13:
	add.s32 	%r42, %r92, 1280;
	setp.ge.s32 	%p8, %r42, %r32;
	@%p8 bra 	$L__BB2_15;
	ld.global.nc.f32 	%f81, [%rd3+-3072];
	add.f32 	%f146, %f146, %f81;
$L__BB2_15:
	add.s32 	%r43, %r92, 1536;
	setp.ge.s32 	%p9, %r43, %r32;
	@%p9 bra 	$L__BB2_17;
	ld.global.nc.f32 	%f82, [%rd3+-2048];
	add.f32 	%f146, %f146, %f82;
$L__BB2_17:
	add.s32 	%r44, %r92, 1792;
	setp.ge.s32 	%p10, %r44, %r32;
	@%p10 bra 	$L__BB2_19;
	ld.global.nc.f32 	%f83, [%rd3+-1024];
	add.f32 	%f146, %f146, %f83;
$L__BB2_19:
	add.s32 	%r45, %r92, 2048;
	setp.ge.s32 	%p11, %r45, %r32;
	@%p11 bra 	$L__BB2_21;
	ld.global.nc.f32 	%f84, [%rd3];
	add.f32 	%f146, %f146, %f84;
$L__BB2_21:
	add.s32 	%r46, %r92, 2304;
	setp.ge.s32 	%p12, %r46, %r32;
	@%p12 bra 	$L__BB2_23;
	ld.global.nc.f32 	%f85, [%rd3+1024];
	add.f32 	%f146, %f146, %f85;
$L__BB2_23:
	add.s32 	%r47, %r92, 2560;
	setp.ge.s32 	%p13, %r47, %r32;
	@%p13 bra 	$L__BB2_25;
	ld.global.nc.f32 	%f86, [%rd3+2048];
	add.f32 	%f146, %f146, %f86;
$L__BB2_25:
	add.s32 	%r48, %r92, 2816;
	setp.ge.s32 	%p14, %r48, %r32;
	@%p14 bra 	$L__BB2_27;
	ld.global.nc.f32 	%f87, [%rd3+3072];
	add.f32 	%f146, %f146, %f87;
$L__BB2_27:
	add.s32 	%r49, %r92, 3072;
	setp.ge.s32 	%p15, %r49, %r32;
	@%p15 bra 	$L__BB2_29;
	ld.global.nc.f32 	%f88, [%rd3+4096];
	add.f32 	%f146, %f146, %f88;
$L__BB2_29:
	add.s32 	%r50, %r92, 3328;
	setp.ge.s32 	%p16, %r50, %r32;
	@%p16 bra 	$L__BB2_31;
	ld.global.nc.f32 	%f89, [%rd3+5120];
	add.f32 	%f146, %f146, %f89;
$L__BB2_31:
	add.s32 	%r51, %r92, 3584;
	setp.ge.s32 	%p17, %r51, %r32;
	@%p17 bra 	$L__BB2_33;
	ld.global.nc.f32 	%f90, [%rd3+6144];
	add.f32 	%f146, %f146, %f90;
$L__BB2_33:
	add.s32 	%r52, %r92, 3840;
	setp.ge.s32 	%p18, %r52, %r32;
	@%p18 bra 	$L__BB2_35;
	ld.global.nc.f32 	%f91, [%rd3+7168];
	add.f32 	%f146, %f146, %f91;
$L__BB2_35:
	add.s32 	%r93, %r93, 4096;
	add.s32 	%r92, %r92, 4096;
	add.s32 	%r91, %r91, 16;
	setp.ne.s32 	%p19, %r91, 0;
	@%p19 bra 	$L__BB2_3;
	add.s32 	%r95, %r93, -2048;
$L__BB2_37:
	setp.eq.s32 	%p20, %r5, 0;
	@%p20 bra 	$L__BB2_72;
	and.b32  	%r17, %r4, 7;
	setp.lt.u32 	%p21, %r5, 8;
	@%p21 bra 	$L__BB2_56;
	add.s32 	%r18, %r95, %r3;
	setp.ge.s32 	%p22, %r18, %r32;
	mul.wide.s32 	%rd9, %r18, 4;
	add.s64 	%rd4, %rd1, %rd9;
	@%p22 bra 	$L__BB2_41;
	ld.global.nc.f32 	%f93, [%rd4];
	add.f32 	%f146, %f146, %f93;
$L__BB2_41:
	add.s32 	%r53, %r18, 256;
	setp.ge.s32 	%p23, %r53, %r32;
	@%p23 bra 	$L__BB2_43;
	ld.global.nc.f32 	%f94, [%rd4+1024];
	add.f32 	%f146, %f146, %f94;
$L__BB2_43:
	add.s32 	%r54, %r18, 512;
	setp.ge.s32 	%p24, %r54, %r32;
	@%p24 bra 	$L__BB2_45;
	ld.global.nc.f32 	%f95, [%rd4+2048];
	add.f32 	%f146, %f146, %f95;
$L__BB2_45:
	add.s32 	%r55, %r18, 768;
	setp.ge.s32 	%p25, %r55, %r32;
	@%p25 bra 	$L__BB2_47;
	ld.global.nc.f32 	%f96, [%rd4+3072];
	add.f32 	%f146, %f146, %f96;
$L__BB2_47:
	add.s32 	%r56, %r18, 1024;
	setp.ge.s32 	%p26, %r56, %r32;
	@%p26 bra 	$L__BB2_49;
	ld.global.nc.f32 	%f97, [%rd4+4096];
	add.f32 	%f146, %f146, %f97;
$L__BB2_49:
	add.s32 	%r57, %r18, 1280;
	setp.ge.s32 	%p27, %r57, %r32;
	@%p27 bra 	$L__BB2_51;
	ld.global.nc.f32 	%f98, [%rd4+5120];
	add.f32 	%f146, %f146, %f98;
$L__BB2_51:
	add.s32 	%r58, %r18, 1536;
	setp.ge.s32 	%p28, %r58, %r32;
	@%p28 bra 	$L__BB2_53;
	ld.global.nc.f32 	%f99, [%rd4+6144];
	add.f32 	%f146, %f146, %f99;
$L__BB2_53:
	add.s32 	%r59, %r18, 1792;
	setp.ge.s32 	%p29, %r59, %r32;
	@%p29 bra 	$L__BB2_55;
	ld.global.nc.f32 	%f100, [%rd4+7168];
	add.f32 	%f146, %f146, %f100;
$L__BB2_55:
	add.s32 	%r95, %r95, 2048;
$L__BB2_56:
	setp.eq.s32 	%p30, %r17, 0;
	@%p30 bra 	$L__BB2_72;
	and.b32  	%r21, %r4, 3;
	setp.lt.u32 	%p31, %r17, 4;
	@%p31 bra 	$L__BB2_67;
	add.s32 	%r22, %r95, %r3;
	setp.ge.s32 	%p32, %r22, %r32;
	mul.wide.s32 	%rd10, %r22, 4;
	add.s64 	%rd5, %rd1, %rd10;
	@%p32 bra 	$L__BB2_60;
	ld.global.nc.f32 	%f102, [%rd5];
	add.f32 	%f146, %f146, %f102;
$L__BB2_60:
	add.s32 	%r60, %r22, 256;
	setp.ge.s32 	%p33, %r60, %r32;
	@%p33 bra 	$L__BB2_62;
	ld.global.nc.f32 	%f103, [%rd5+1024];
	add.f32 	%f146, %f146, %f103;
$L__BB2_62:
	add.s32 	%r61, %r22, 512;
	setp.ge.s32 	%p34, %r61, %r32;
	@%p34 bra 	$L__BB2_64;
	ld.global.nc.f32 	%f104, [%rd5+2048];
	add.f32 	%f146, %f146, %f104;
$L__BB2_64:
	add.s32 	%r62, %r22, 768;
	setp.ge.s32 	%p35, %r62, %r32;
	@%p35 bra 	$L__BB2_66;
	ld.global.nc.f32 	%f105, [%rd5+3072];
	add.f32 	%f146, %f146, %f105;
$L__BB2_66:
	add.s32 	%r95, %r95, 1024;
$L__BB2_67:
	setp.eq.s32 	%p36, %r21, 0;
	@%p36 bra 	$L__BB2_72;
	add.s32 	%r98, %r95, %r3;
	neg.s32 	%r97, %r21;
$L__BB2_69:
	.pragma "nounroll";
	setp.ge.s32 	%p37, %r98, %r32;
	@%p37 bra 	$L__BB2_71;
	mul.wide.s32 	%rd11, %r98, 4;
	add.s64 	%rd12, %rd1, %rd11;
	ld.global.nc.f32 	%f106, [%rd12];
	add.f32 	%f146, %f146, %f106;
$L__BB2_71:
	add.s32 	%r98, %r98, 256;
	add.s32 	%r97, %r97, 1;
	setp.ne.s32 	%p38, %r97, 0;
	@%p38 bra 	$L__BB2_69;
$L__BB2_72:
	and.b32  	%r31, %r2, 31;
	mov.b32 	%r63, %f146;
	shfl.sync.bfly.b32	%r64|%p39, %r63, 16, 31, -1;
	mov.b32 	%f107, %r64;
	add.f32 	%f108, %f146, %f107;
	mov.b32 	%r65, %f108;
	shfl.sync.bfly.b32	%r66|%p40, %r65, 8, 31, -1;
	mov.b32 	%f109, %r66;
	add.f32 	%f110, %f108, %f109;
	mov.b32 	%r67, %f110;
	shfl.sync.bfly.b32	%r68|%p41, %r67, 4, 31, -1;
	mov.b32 	%f111, %r68;
	add.f32 	%f112, %f110, %f111;
	mov.b32 	%r69, %f112;
	shfl.sync.bfly.b32	%r70|%p42, %r69, 2, 31, -1;
	mov.b32 	%f113, %r70;
	add.f32 	%f114, %f112, %f113;
	mov.b32 	%r71, %f114;
	shfl.sync.bfly.b32	%r72|%p43, %r71, 1, 31, -1;
	mov.b32 	%f115, %r72;
	add.f32 	%f68, %f114, %f115;
	setp.ne.s32 	%p44, %r31, 0;
	@%p44 bra 	$L__BB2_74;
	shr.u32 	%r73, %r2, 3;
	mov.u32 	%r74, _ZZ22final_reduction_kernelPKfPfiiE11smem_reduce;
	add.s32 	%r75, %r74, %r73;
	st.shared.f32 	[%r75], %f68;
$L__BB2_74:
	bar.sync 	0;
	setp.gt.u32 	%p45, %r2, 31;
	@%p45 bra 	$L__BB2_79;
	mov.u32 	%r76, %ntid.x;
	shr.u32 	%r77, %r76, 5;
	setp.ge.u32 	%p46, %r31, %r77;
	mov.f32 	%f164, 0f00000000;
	@%p46 bra 	$L__BB2_77;
	shl.b32 	%r78, %r31, 2;
	mov.u32 	%r79, _ZZ22final_reduction_kernelPKfPfiiE11smem_reduce;
	add.s32 	%r80, %r79, %r78;
	ld.shared.f32 	%f164, [%r80];
$L__BB2_77:
	mov.b32 	%r81, %f164;
	shfl.sync.bfly.b32	%r82|%p47, %r81, 16, 31, -1;
	mov.b32 	%f117, %r82;
	add.f32 	%f118, %f164, %f117;
	mov.b32 	%r83, %f118;
	shfl.sync.bfly.b32	%r84|%p48, %r83, 8, 31, -1;
	mov.b32 	%f119, %r84;
	add.f32 	%f120, %f118, %f119;
	mov.b32 	%r85, %f120;
	shfl.sync.bfly.b32	%r86|%p49, %r85, 4, 31, -1;
	mov.b32 	%f121, %r86;
	add.f32 	%f122, %f120, %f121;
	mov.b32 	%r87, %f122;
	shfl.sync.bfly.b32	%r88|%p50, %r87, 2, 31, -1;
	mov.b32 	%f123, %r88;
	add.f32 	%f124, %f122, %f123;
	mov.b32 	%r89, %f124;
	shfl.sync.bfly.b32	%r90|%p51, %r89, 1, 31, -1;
	mov.b32 	%f125, %r90;
	add.f32 	%f71, %f124, %f125;
	setp.ne.s32 	%p52, %r2, 0;
	@%p52 bra 	$L__BB2_79;
	cvta.to.global.u64 	%rd13, %rd6;
	mul.wide.u32 	%rd14, %r1, 4;
	add.s64 	%rd15, %rd13, %rd14;
	st.global.f32 	[%rd15], %f71;
$L__BB2_79:
	ret;

}


// ===== COMPILED SASS (sm_100) =====

	.target	sm_100

	.elftype	@"ET_EXEC"


//--------------------- .note.nv.tkinfo           --------------------------
	.section	.note.nv.tkinfo,"",@"SHT_NOTE"
	.sectionflags	@"SHF_NOTE_NV_TKINFO"
	.tkinfo
        /*0018*/ 	.word	0x00000002
        /*0030*/ 	.string	""
        /*0030*/ 	.string	"ptxas"
        /*0030*/ 	.string	"Cuda compilation tools, release 13.0, V13.0.88"
        /*0030*/ 	.string	"Build cuda_13.0.r13.0/compiler.36424714_0"
        /*0030*/ 	.string	"-arch sm_100 -m 64 "



//--------------------- .note.nv.cuinfo           --------------------------
	.section	.note.nv.cuinfo,"",@"SHT_NOTE"
	.sectionflags	@"SHF_NOTE_NV_CUINFO"
        /*0018*/ 	.short	0x0002
        /*001a*/ 	.short	0x0064
        /*001c*/ 	.short	0x0082
	.zero		2


//--------------------- .nv.info                  --------------------------
	.section	.nv.info,"",@"SHT_CUDA_INFO"
	.align	4


	//----- nvinfo : EIATTR_REGCOUNT
	.align		4
        /*0000*/ 	.byte	0x04, 0x2f
        /*0002*/ 	.short	(.L_1 - .L_0)
	.align		4
.L_0:
        /*0004*/ 	.word	index@(_Z30dsmem_cluster_reduction_kernelPKfPfii)
        /*0008*/ 	.word	0x00000014


	//----- nvinfo : EIATTR_FRAME_SIZE
	.align		4
.L_1:
        /*000c*/ 	.byte	0x04, 0x11
        /*000e*/ 	.short	(.L_3 - .L_2)
	.align		4
.L_2:
        /*0010*/ 	.word	index@(_Z30dsmem_cluster_reduction_kernelPKfPfii)
        /*0014*/ 	.word	0x00000000


	//----- nvinfo : EIATTR_REGCOUNT
	.align		4
.L_3:
        /*0018*/ 	.byte	0x04, 0x2f
        /*001a*/ 	.short	(.L_5 - .L_4)
	.align		4
.L_4:
        /*001c*/ 	.word	index@(_Z31standard_block_reduction_kernelPKfPfi)
        /*0020*/ 	.word	0x0000000d


	//----- nvinfo : EIATTR_FRAME_SIZE
	.align		4
.L_5:
        /*0024*/ 	.byte	0x04, 0x11
        /*0026*/ 	.short	(.L_7 - .L_6)
	.align		4
.L_6:
        /*0028*/ 	.word	index@(_Z31standard_block_reduction_kernelPKfPfi)
        /*002c*/ 	.word	0x00000000


	//----- nvinfo : EIATTR_REGCOUNT
	.align		4
.L_7:
        /*0030*/ 	.byte	0x04, 0x2f
        /*0032*/ 	.short	(.L_9 - .L_8)
	.align		4
.L_8:
        /*0034*/ 	.word	index@(_Z22final_reduction_kernelPKfPfii)
        /*0038*/ 	.word	0x0000001c


	//----- nvinfo : EIATTR_FRAME_SIZE
	.align		4
.L_9:
        /*003c*/ 	.byte	0x04, 0x11
        /*003e*/ 	.short	(.L_11 - .L_10)
	.align		4
.L_10:
        /*0040*/ 	.word	index@(_Z22final_reduction_kernelPKfPfii)
        /*0044*/ 	.word	0x00000000


	//----- nvinfo : EIATTR_MIN_STACK_SIZE
	.align		4
.L_11:
        /*0048*/ 	.byte	0x04, 0x12
        /*004a*/ 	.short	(.L_13 - .L_12)
	.align		4
.L_12:
        /*004c*/ 	.word	index@(_Z22final_reduction_kernelPKfPfii)
        /*0050*/ 	.word	0x00000000


	//----- nvinfo : EIATTR_MIN_STACK_SIZE
	.align		4
.L_13:
        /*0054*/ 	.byte	0x04, 0x12
        /*0056*/ 	.short	(.L_15 - .L_14)
	.align		4
.L_14:
        /*0058*/ 	.word	index@(_Z31standard_block_reduction_kernelPKfPfi)
        /*005c*/ 	.word	0x00000000


	//----- nvinfo : EIATTR_MIN_STACK_SIZE
	.align		4
.L_15:
        /*0060*/ 	.byte	0x04, 0x12
        /*0062*/ 	.short	(.L_17 - .L_16)
	.align		4
.L_16:
        /*0064*/ 	.word	index@(_Z30dsmem_cluster_reduction_kernelPKfPfii)
        /*0068*/ 	.word	0x00000000
.L_17:


//--------------------- .nv.compat                --------------------------
	.section	.nv.compat,"",@"SHT_CUDA_COMPAT_INFO"
	.align	4
        /*0000*/ 	.byte	0x02, 0x09, 0x00, 0x00, 0x02, 0x02, 0x01, 0x00, 0x02, 0x05, 0x05, 0x00, 0x03, 0x07, 0x01, 0x01
        /*0010*/ 	.byte	0x02, 0x03, 0x00, 0x00, 0x02, 0x06, 0x01, 0x00, 0x04, 0x0b, 0x08, 0x00, 0x09, 0x00, 0x00, 0x00
        /*0020*/ 	.byte	0x00, 0x00, 0x00, 0x00


//--------------------- .nv.info._Z22final_reduction_kernelPKfPfii --------------------------
	.section	.nv.info._Z22final_reduction_kernelPKfPfii,"",@"SHT_CUDA_INFO"
	.sectionflags	@""
	.align	4


	//----- nvinfo : EIATTR_CUDA_API_VERSION
	.align		4
        /*0000*/ 	.byte	0x04, 0x37
        /*0002*/ 	.short	(.L_19 - .L_18)
.L_18:
        /*0004*/ 	.word	0x00000082


	//----- nvinfo : EIATTR_KPARAM_INFO
	.align		4
.L_19:
        /*0008*/ 	.byte	0x04, 0x17
        /*000a*/ 	.short	(.L_21 - .L_20)
.L_20:
        /*000c*/ 	.word	0x00000000
        /*0010*/ 	.short	0x0003
        /*0012*/ 	.short	0x0014
        /*0014*/ 	.byte	0x00, 0xf0, 0x11, 0x00


	//----- nvinfo : EIATTR_KPARAM_INFO
	.align		4
.L_21:
        /*0018*/ 	.byte	0x04, 0x17
        /*001a*/ 	.short	(.L_23 - .L_22)
.L_22:
        /*001c*/ 	.word	0x00000000
        /*0020*/ 	.short	0x0002
        /*0022*/ 	.short	0x0010
        /*0024*/ 	.byte	0x00, 0xf0, 0x11, 0x00


	//----- nvinfo : EIATTR_KPARAM_INFO
	.align		4
.L_23:
        /*0028*/ 	.byte	0x04, 0x17
        /*002a*/ 	.short	(.L_25 - .L_24)
.L_24:
        /*002c*/ 	.word	0x00000000
        /*0030*/ 	.short	0x0001
        /*0032*/ 	.short	0x0008
        /*0034*/ 	.byte	0x00, 0xf5, 0x21, 0x00


	//----- nvinfo : EIATTR_KPARAM_INFO
	.align		4
.L_25:
        /*0038*/ 	.byte	0x04, 0x17
        /*003a*/ 	.short	(.L_27 - .L_26)
.L_26:
        /*003c*/ 	.word	0x00000000
        /*0040*/ 	.short	0x0000
        /*0042*/ 	.short	0x0000
        /*0044*/ 	.byte	0x00, 0xf5, 0x21, 0x00


	//----- nvinfo : EIATTR_SPARSE_MMA_MASK
	.align		4
.L_27:
        /*0048*/ 	.byte	0x03, 0x50
        /*004a*/ 	.short	0x0000


	//----- nvinfo : EIATTR_MAXREG_COUNT
	.align		4
        /*004c*/ 	.byte	0x03, 0x1b
        /*004e*/ 	.short	0x00ff


	//----- nvinfo : EIATTR_NUM_BARRIERS
	.align		4
        /*0050*/ 	.byte	0x02, 0x4c
        /*0052*/ 	.byte	0x01
	.zero		1


	//----- nvinfo : EIATTR_MERCURY_ISA_VERSION
	.align		4
        /*0054*/ 	.byte	0x03, 0x5f
        /*0056*/ 	.short	0x0101


	//----- nvinfo : EIATTR_COOP_GROUP_MASK_REGIDS
	.align		4
        /*0058*/ 	.byte	0x04, 0x29
        /*005a*/ 	.short	(.L_29 - .L_28)


	//   ....[0]....
.L_28:
        /*005c*/ 	.word	0xffffffff


	//   ....[1]....
        /*0060*/ 	.word	0xffffffff


	//   ....[2]....
        /*0064*/ 	.word	0xffffffff


	//   ....[3]....
        /*0068*/ 	.word	0xffffffff


	//   ....[4]....
        /*006c*/ 	.word	0xffffffff


	//   ....[5]....
        /*0070*/ 	.word	0xffffffff


	//   ....[6]....
        /*0074*/ 	.word	0xffffffff


	//   ....[7]....
        /*0078*/ 	.word	0xffffffff


	//   ....[8]....
        /*007c*/ 	.word	0xffffffff


	//   ....[9]....
        /*0080*/ 	.word	0xffffffff


	//----- nvinfo : EIATTR_COOP_GROUP_INSTR_OFFSETS
	.align		4
.L_29:
        /*0084*/ 	.byte	0x04, 0x28
        /*0086*/ 	.short	(.L_31 - .L_30)


	//   ....[0]....
.L_30:
        /*0088*/ 	.word	0x00000ba0


	//   ....[1]....
        /*008c*/ 	.word	0x00000bd0


	//   ....[2]....
        /*0090*/ 	.word	0x00000c00


	//   ....[3]....
        /*0094*/ 	.word	0x00000c40


	//   ....[4]....
        /*0098*/ 	.word	0x00000c80


	//   ....[5]....
        /*009c*/ 	.word	0x00000d70


	//   ....[6]....
        /*00a0*/ 	.word	0x00000d90


	//   ....[7]....
        /*00a4*/ 	.word	0x00000db0


	//   ....[8]....
        /*00a8*/ 	.word	0x00000dd0


	//   ....[9]....
        /*00ac*/ 	.word	0x00000df0


	//----- nvinfo : EIATTR_VRC_CTA_INIT_COUNT
	.align		4
.L_31:
        /*00b0*/ 	.byte	0x02, 0x4a
	.zero		1
	.zero		1


	//----- nvinfo : EIATTR_EXIT_INSTR_OFFSETS
	.align		4
        /*00b4*/ 	.byte	0x04, 0x1c
        /*00b6*/ 	.short	(.L_33 - .L_32)


	//   ....[0]....
.L_32:
        /*00b8*/ 	.word	0x00000cc0


	//   ....[1]....
        /*00bc*/ 	.word	0x00000e00


	//   ....[2]....
        /*00c0*/ 	.word	0x00000e50


	//----- nvinfo : EIATTR_CRS_STACK_SIZE
	.align		4
.L_33:
        /*00c4*/ 	.byte	0x04, 0x1e
        /*00c6*/ 	.short	(.L_35 - .L_34)
.L_34:
        /*00c8*/ 	.word	0x00000000


	//----- nvinfo : EIATTR_CBANK_PARAM_SIZE
	.align		4
.L_35:
        /*00cc*/ 	.byte	0x03, 0x19
        /*00ce*/ 	.short	0x0018


	//----- nvinfo : EIATTR_PARAM_CBANK
	.align		4
        /*00d0*/ 	.byte	0x04, 0x0a
        /*00d2*/ 	.short	(.L_37 - .L_36)
	.align		4
.L_36:
        /*00d4*/ 	.word	index@(.nv.constant0._Z22final_reduction_kernelPKfPfii)
        /*00d8*/ 	.short	0x0380
        /*00da*/ 	.short	0x0018


	//----- nvinfo : EIATTR_SW_WAR
	.align		4
.L_37:
        /*00dc*/ 	.byte	0x04, 0x36
        /*00de*/ 	.short	(.L_39 - .L_38)
.L_38:
        /*00e0*/ 	.word	0x00000008
.L_39:


//--------------------- .nv.info._Z31standard_block_reduction_kernelPKfPfi --------------------------
	.section	.nv.info._Z31standard_block_reduction_kernelPKfPfi,"",@"SHT_CUDA_INFO"
	.sectionflags	@""
	.align	4


	//----- nvinfo : EIATTR_CUDA_API_VERSION
	.align		4
        /*0000*/ 	.byte	0x04, 0x37
        /*0002*/ 	.short	(.L_41 - .L_40)
.L_40:
        /*0004*/ 	.word	0x00000082


	//----- nvinfo : EIATTR_KPARAM_INFO
	.align		4
.L_41:
        /*0008*/ 	.byte	0x04, 0x17
        /*000a*/ 	.short	(.L_43 - .L_42)
.L_42:
        /*000c*/ 	.word	0x00000000
        /*0010*/ 	.short	0x0002
        /*0012*/ 	.short	0x0010
        /*0014*/ 	.byte	0x00, 0xf0, 0x11, 0x00


	//----- nvinfo : EIATTR_KPARAM_INFO
	.align		4
.L_43:
        /*0018*/ 	.byte	0x04, 0x17
        /*001a*/ 	.short	(.L_45 - .L_44)
.L_44:
        /*001c*/ 	.word	0x00000000
        /*0020*/ 	.short	0x0001
        /*0022*/ 	.short	0x0008
        /*0024*/ 	.byte	0x00, 0xf5, 0x21, 0x00


	//----- nvinfo : EIATTR_KPARAM_INFO
	.align		4
.L_45:
        /*0028*/ 	.byte	0x04, 0x17
        /*002a*/ 	.short	(.L_47 - .L_46)
.L_46:
        /*002c*/ 	.word	0x00000000
        /*0030*/ 	.short	0x0000
        /*0032*/ 	.short	0x0000
        /*0034*/ 	.byte	0x00, 0xf5, 0x21, 0x00


	//----- nvinfo : EIATTR_SPARSE_MMA_MASK
	.align		4
.L_47:
        /*0038*/ 	.byte	0x03, 0x50
        /*003a*/ 	.short	0x0000


	//----- nvinfo : EIATTR_MAXREG_COUNT
	.align		4
        /*003c*/ 	.byte	0x03, 0x1b
        /*003e*/ 	.short	0x00ff


	//----- nvinfo : EIATTR_NUM_BARRIERS
	.align		4
        /*0040*/ 	.byte	0x02, 0x4c
        /*0042*/ 	.byte	0x01
	.zero		1


	//----- nvinfo : EIATTR_MERCURY_ISA_VERSION
	.align		4
        /*0044*/ 	.byte	0x03, 0x5f
        /*0046*/ 	.short	0x0101


	//----- nvinfo : EIATTR_COOP_GROUP_MASK_REGIDS
	.align		4
        /*0048*/ 	.byte	0x04, 0x29
        /*004a*/ 	.short	(.L_49 - .L_48)


	//   ....[0]....
.L_48:
        /*004c*/ 	.word	0xffffffff


	//   ....[1]....
        /*0050*/ 	.word	0xffffffff


	//   ....[2]....
        /*0054*/ 	.word	0xffffffff


	//   ....[3]....
        /*0058*/ 	.word	0xffffffff


	//   ....[4]....
        /*005c*/ 	.word	0xffffffff


	//   ....[5]....
        /*0060*/ 	.word	0xffffffff


	//   ....[6]....
        /*0064*/ 	.word	0xffffffff


	//   ....[7]....
        /*0068*/ 	.word	0xffffffff


	//   ....[8]....
        /*006c*/ 	.word	0xffffffff


	//   ....[9]....
        /*0070*/ 	.word	0xffffffff


	//----- nvinfo : EIATTR_COOP_GROUP_INSTR_OFFSETS
	.align		4
.L_49:
        /*0074*/ 	.byte	0x04, 0x28
        /*0076*/ 	.short	(.L_51 - .L_50)


	//   ....[0]....
.L_50:
        /*0078*/ 	.word	0x00000140


	//   ....[1]....
        /*007c*/ 	.word	0x00000170


	//   ....[2]....
        /*0080*/ 	.word	0x000001a0


	//   ....[3]....
        /*0084*/ 	.word	0x000001e0


	//   ....[4]....
        /*0088*/ 	.word	0x00000220


	//   ....[5]....
        /*008c*/ 	.word	0x00000310


	//   ....[6]....
        /*0090*/ 	.word	0x00000330


	//   ....[7]....
        /*0094*/ 	.word	0x00000350


	//   ....[8]....
        /*0098*/ 	.word	0x00000370


	//   ....[9]....
        /*009c*/ 	.word	0x00000390


	//----- nvinfo : EIATTR_VRC_CTA_INIT_COUNT
	.align		4
.L_51:
        /*00a0*/ 	.byte	0x02, 0x4a
	.zero		1
	.zero		1


	//----- nvinfo : EIATTR_EXIT_INSTR_OFFSETS
	.align		4
        /*00a4*/ 	.byte	0x04, 0x1c
        /*00a6*/ 	.short	(.L_53 - .L_52)


	//   ....[0]....
.L_52:
        /*00a8*/ 	.word	0x00000260


	//   ....[1]....
        /*00ac*/ 	.word	0x000003a0


	//   ....[2]....
        /*00b0*/ 	.word	0x000003f0


	//----- nvinfo : EIATTR_CRS_STACK_SIZE
	.align		4
.L_53:
        /*00b4*/ 	.byte	0x04, 0x1e
        /*00b6*/ 	.short	(.L_55 - .L_54)
.L_54:
        /*00b8*/ 	.word	0x00000000


	//----- nvinfo : EIATTR_CBANK_PARAM_SIZE
	.align		4
.L_55:
        /*00bc*/ 	.byte	0x03, 0x19
        /*00be*/ 	.short	0x0014


	//----- nvinfo : EIATTR_PARAM_CBANK
	.align		4
        /*00c0*/ 	.byte	0x04, 0x0a
        /*00c2*/ 	.short	(.L_57 - .L_56)
	.align		4
.L_56:
        /*00c4*/ 	.word	index@(.nv.constant0._Z31standard_block_reduction_kernelPKfPfi)
        /*00c8*/ 	.short	0x0380
        /*00ca*/ 	.short	0x0014


	//----- nvinfo : EIATTR_SW_WAR
	.align		4
.L_57:
        /*00cc*/ 	.byte	0x04, 0x36
        /*00ce*/ 	.short	(.L_59 - .L_58)
.L_58:
        /*00d0*/ 	.word	0x00000008
.L_59:


//--------------------- .nv.info._Z30dsmem_cluster_reduction_kernelPKfPfii --------------------------
	.section	.nv.info._Z30dsmem_cluster_reduction_kernelPKfPfii,"",@"SHT_CUDA_INFO"
	.sectionflags	@""
	.align	4


	//----- nvinfo : EIATTR_CUDA_API_VERSION
	.align		4
        /*0000*/ 	.byte	0x04, 0x37
        /*0002*/ 	.short	(.L_61 - .L_60)
.L_60:
        /*0004*/ 	.word	0x00000082


	//----- nvinfo : EIATTR_KPARAM_INFO
	.align		4
.L_61:
        /*0008*/ 	.byte	0x04, 0x17
        /*000a*/ 	.short	(.L_63 - .L_62)
.L_62:
        /*000c*/ 	.word	0x00000000
        /*0010*/ 	.short	0x0003
        /*0012*/ 	.short	0x0014
        /*0014*/ 	.byte	0x00, 0xf0, 0x11, 0x00


	//----- nvinfo : EIATTR_KPARAM_INFO
	.align		4
.L_63:
        /*0018*/ 	.byte	0x04, 0x17
        /*001a*/ 	.short	(.L_65 - .L_64)
.L_64:
        /*001c*/ 	.word	0x00000000
        /*0020*/ 	.short	0x0002
        /*0022*/ 	.short	0x0010
        /*0024*/ 	.byte	0x00, 0xf0, 0x11, 0x00


	//----- nvinfo : EIATTR_KPARAM_INFO
	.align		4
.L_65:
        /*0028*/ 	.byte	0x04, 0x17
        /*002a*/ 	.short	(.L_67 - .L_66)
.L_66:
        /*002c*/ 	.word	0x00000000
        /*0030*/ 	.short	0x0001
        /*0032*/ 	.short	0x0008
        /*0034*/ 	.byte	0x00, 0xf5, 0x21, 0x00


	//----- nvinfo : EIATTR_KPARAM_INFO
	.align		4
.L_67:
        /*0038*/ 	.byte	0x04, 0x17
        /*003a*/ 	.short	(.L_69 - .L_68)
.L_68:
        /*003c*/ 	.word	0x00000000
        /*0040*/ 	.short	0x0000
        /*0042*/ 	.short	0x0000
        /*0044*/ 	.byte	0x00, 0xf5, 0x21, 0x00


	//----- nvinfo : EIATTR_SPARSE_MMA_MASK
	.align		4
.L_69:
        /*0048*/ 	.byte	0x03, 0x50
        /*004a*/ 	.short	0x0000


	//----- nvinfo : EIATTR_MAXREG_COUNT
	.align		4
        /*004c*/ 	.byte	0x03, 0x1b
        /*004e*/ 	.short	0x00ff


	//----- nvinfo : EIATTR_NUM_BARRIERS
	.align		4
        /*0050*/ 	.byte	0x02, 0x4c
        /*0052*/ 	.byte	0x01
	.zero		1


	//----- nvinfo : EIATTR_MERCURY_ISA_VERSION
	.align		4
        /*0054*/ 	.byte	0x03, 0x5f
        /*0056*/ 	.short	0x0101


	//----- nvinfo : EIATTR_COOP_GROUP_MASK_REGIDS
	.align		4
        /*0058*/ 	.byte	0x04, 0x29
        /*005a*/ 	.short	(.L_71 - .L_70)


	//   ....[0]....
.L_70:
        /*005c*/ 	.word	0xffffffff


	//   ....[1]....
        /*0060*/ 	.word	0xffffffff


	//   ....[2]....
        /*0064*/ 	.word	0xffffffff


	//   ....[3]....
        /*0068*/ 	.word	0xffffffff


	//   ....[4]....
        /*006c*/ 	.word	0xffffffff


	//   ....[5]....
        /*0070*/ 	.word	0xffffffff


	//   ....[6]....
        /*0074*/ 	.word	0xffffffff


	//   ....[7]....
        /*0078*/ 	.word	0xffffffff


	//   ....[8]....
        /*007c*/ 	.word	0xffffffff


	//   ....[9]....
        /*0080*/ 	.word	0xffffffff


	//   ....[10]....
        /*0084*/ 	.word	0xffffffff


	//   ....[11]....
        /*0088*/ 	.word	0x0500000a


	//   ....[12]....
        /*008c*/ 	.word	0x0500000a


	//   ....[13]....
        /*0090*/ 	.word	0x0500000a


	//   ....[14]....
        /*0094*/ 	.word	0x0500000a


	//   ....[15]....
        /*0098*/ 	.word	0x0500000a


	//----- nvinfo : EIATTR_COOP_GROUP_INSTR_OFFSETS
	.align		4
.L_71:
        /*009c*/ 	.byte	0x04, 0x28
        /*009e*/ 	.short	(.L_73 - .L_72)


	//   ....[0]....
.L_72:
        /*00a0*/ 	.word	0x00000430


	//   ....[1]....
        /*00a4*/ 	.word	0x00000470


	//   ....[2]....
        /*00a8*/ 	.word	0x000004a0


	//   ....[3]....
        /*00ac*/ 	.word	0x000004e0


	//   ....[4]....
        /*00b0*/ 	.word	0x00000520


	//   ....[5]....
        /*00b4*/ 	.word	0x00000630


	//   ....[6]....
        /*00b8*/ 	.word	0x00000650


	//   ....[7]....
        /*00bc*/ 	.word	0x00000670


	//   ....[8]....
        /*00c0*/ 	.word	0x00000690


	//   ....[9]....
        /*00c4*/ 	.word	0x000006b0


	//   ....[10]....
        /*00c8*/ 	.word	0x000007f0


	//   ....[11]....
        /*00cc*/ 	.word	0x00000a80


	//   ....[12]....
        /*00d0*/ 	.word	0x00000af0


	//   ....[13]....
        /*00d4*/ 	.word	0x00000b60


	//   ....[14]....
        /*00d8*/ 	.word	0x00000bd0


	//   ....[15]....
        /*00dc*/ 	.word	0x00000c40


	//----- nvinfo : EIATTR_VRC_CTA_INIT_COUNT
	.align		4
.L_73:
        /*00e0*/ 	.byte	0x02, 0x4a
	.zero		1
	.zero		1


	//----- nvinfo : EIATTR_EXIT_INSTR_OFFSETS
	.align		4
        /*00e4*/ 	.byte	0x04, 0x1c
        /*00e6*/ 	.short	(.L_75 - .L_74)


	//   ....[0]....
.L_74:
        /*00e8*/ 	.word	0x00000860


	//   ....[1]....
        /*00ec*/ 	.word	0x00000870


	//   ....[2]....
        /*00f0*/ 	.word	0x00000a30


	//----- nvinfo : EIATTR_MAX_THREADS
	.align		4
.L_75:
        /*00f4*/ 	.byte	0x04, 0x05
        /*00f6*/ 	.short	(.L_77 - .L_76)
.L_76:
        /*00f8*/ 	.word	0x00000100
        /*00fc*/ 	.word	0x00000001
        /*0100*/ 	.word	0x00000001


	//----- nvinfo : EIATTR_CRS_STACK_SIZE
	.align		4
.L_77:
        /*0104*/ 	.byte	0x04, 0x1e
        /*0106*/ 	.short	(.L_79 - .L_78)
.L_78:
        /*0108*/ 	.word	0x00000000


	//----- nvinfo : EIATTR_CBANK_PARAM_SIZE
	.align		4
.L_79:
        /*010c*/ 	.byte	0x03, 0x19
        /*010e*/ 	.short	0x0018


	//----- nvinfo : EIATTR_PARAM_CBANK
	.align		4
        /*0110*/ 	.byte	0x04, 0x0a
        /*0112*/ 	.short	(.L_81 - .L_80)
	.align		4
.L_80:
        /*0114*/ 	.word	index@(.nv.constant0._Z30dsmem_cluster_reduction_kernelPKfPfii)
        /*0118*/ 	.short	0x0380
        /*011a*/ 	.short	0x0018


	//----- nvinfo : EIATTR_SW_WAR
	.align		4
.L_81:
        /*011c*/ 	.byte	0x04, 0x36
        /*011e*/ 	.short	(.L_83 - .L_82)
.L_82:
        /*0120*/ 	.word	0x00000008
.L_83:


//--------------------- .nv.callgraph             --------------------------
	.section	.nv.callgraph,"",@"SHT_CUDA_CALLGRAPH"
	.align	4
	.sectionentsize	8
	.align		4
        /*0000*/ 	.word	0x00000000
	.align		4
        /*0004*/ 	.word	0xffffffff
	.align		4
        /*0008*/ 	.word	0x00000000
	.align		4
        /*000c*/ 	.word	0xfffffffe
	.align		4
        /*0010*/ 	.word	0x00000000
	.align		4
        /*0014*/ 	.word	0xfffffffd
	.align		4
        /*0018*/ 	.word	0x00000000
	.align		4
        /*001c*/ 	.word	0xfffffffc


//--------------------- .text._Z22final_reduction_kernelPKfPfii --------------------------
	.section	.text._Z22final_reduction_kernelPKfPfii,"ax",@progbits
	.align	128
        .global         _Z22final_reduction_kernelPKfPfii
        .type           _Z22final_reduction_kernelPKfPfii,@function
        .size           _Z22final_reduction_kernelPKfPfii,(.L_x_34 - _Z22final_reduction_kernelPKfPfii)
        .other          _Z22final_reduction_kernelPKfPfii,@"STO_CUDA_ENTRY STV_DEFAULT"
_Z22final_reduction_kernelPKfPfii:
.text._Z22final_reduction_kernelPKfPfii:
[----:B------:R-:W-:Y:S01]  /*0000*/  LDC R1, c[0x0][0x37c] ;  /* 0x0000df00ff017b82 */ /* 0x000fe20000000800 */
[----:B------:R-:W0:Y:S01]  /*0010*/  S2R R3, SR_TID.X ;  /* 0x0000000000037919 */ /* 0x000e220000002100 */
[----:B------:R-:W0:Y:S01]  /*0020*/  LDCU UR4, c[0x0][0x394] ;  /* 0x00007280ff0477ac */ /* 0x000e220008000800 */
[----:B------:R-:W-:Y:S01]  /*0030*/  BSSY.RECONVERGENT B0, `(.L_x_0) ;  /* 0x00000b6000007945 */ /* 0x000fe20003800200 */
[----:B------:R-:W-:Y:S01]  /*0040*/  IMAD.MOV.U32 R2, RZ, RZ, RZ ;  /* 0x000000ffff027224 */ /* 0x000fe200078e00ff */
[----:B------:R-:W1:Y:S01]  /*0050*/  S2R R0, SR_CTAID.X ;  /* 0x0000000000007919 */ /* 0x000e620000002500 */
[----:B------:R-:W2:Y:S01]  /*0060*/  LDCU.64 UR6, c[0x0][0x358] ;  /* 0x00006b00ff0677ac */ /* 0x000ea20008000a00 */
[----:B------:R-:W3:Y:S01]  /*0070*/  LDCU UR5, c[0x0][0x390] ;  /* 0x00007200ff0577ac */ /* 0x000ee20008000800 */
[----:B0-----:R-:W-:-:S13]  /*0080*/  ISETP.GE.AND P0, PT, R3, UR4, PT ;  /* 0x0000000403007c0c */ /* 0x001fda000bf06270 */
[----:B-123--:R-:W-:Y:S05]  /*0090*/  @P0 BRA `(.L_x_1) ;  /* 0x0000000800bc0947 */ /* 0x00efea0003800000 */
[----:B------:R-:W-:Y:S01]  /*00a0*/  LOP3.LUT R2, RZ, R3, RZ, 0x33, !PT ;  /* 0x00000003ff027212 */ /* 0x000fe200078e33ff */
[----:B------:R-:W-:Y:S01]  /*00b0*/  BSSY.RECONVERGENT B1, `(.L_x_2) ;  /* 0x0000058000017945 */ /* 0x000fe20003800200 */
[----:B------:R-:W-:-:S03]  /*00c0*/  IMAD.MOV.U32 R7, RZ, RZ, R3 ;  /* 0x000000ffff077224 */ /* 0x000fc600078e0003 */
[----:B------:R-:W-:-:S05]  /*00d0*/  VIADD R2, R2, UR4 ;  /* 0x0000000402027c36 */ /* 0x000fca0008000000 */
[C---:B------:R-:W-:Y:S02]  /*00e0*/  ISETP.GE.U32.AND P0, PT, R2.reuse, 0xf00, PT ;  /* 0x00000f000200780c */ /* 0x040fe40003f06070 */
[----:B------:R-:W-:Y:S01]  /*00f0*/  LEA.HI R8, R2, 0x1, RZ, 0x18 ;  /* 0x0000000102087811 */ /* 0x000fe200078fc0ff */
[----:B------:R-:W-:-:S03]  /*0100*/  HFMA2 R2, -RZ, RZ, 0, 0 ;  /* 0x00000000ff027431 */ /* 0x000fc600000001ff */
[----:B------:R-:W-:-:S07]  /*0110*/  LOP3.LUT R16, R8, 0xf, RZ, 0xc0, !PT ;  /* 0x0000000f08107812 */ /* 0x000fce00078ec0ff */
[----:B------:R-:W-:Y:S05]  /*0120*/  @!P0 BRA `(.L_x_3) ;  /* 0x0000000400408947 */ /* 0x000fea0003800000 */
[----:B------:R-:W0:Y:S01]  /*0130*/  LDC.64 R4, c[0x0][0x380] ;  /* 0x0000e000ff047b82 */ /* 0x000e220000000a00 */
[----:B------:R-:W-:Y:S01]  /*0140*/  LOP3.LUT R11, R8, 0x1fffff0, RZ, 0xc0, !PT ;  /* 0x01fffff0080b7812 */ /* 0x000fe200078ec0ff */
[----:B------:R-:W-:Y:S01]  /*0150*/  BSSY.RECONVERGENT B2, `(.L_x_4) ;  /* 0x000004c000027945 */ /* 0x000fe20003800200 */
[----:B------:R-:W-:Y:S01]  /*0160*/  LOP3.LUT R10, R3, 0x800, RZ, 0xfc, !PT ;  /* 0x00000800030a7812 */ /* 0x000fe200078efcff */
[----:B------:R-:W-:Y:S01]  /*0170*/  IMAD R9, R0, UR4, R3 ;  /* 0x0000000400097c24 */ /* 0x000fe2000f8e0203 */
[----:B------:R-:W-:Y:S01]  /*0180*/  MOV R2, RZ ;  /* 0x000000ff00027202 */ /* 0x000fe20000000f00 */
[----:B------:R-:W-:Y:S01]  /*0190*/  IMAD.MOV R11, RZ, RZ, -R11 ;  /* 0x000000ffff0b7224 */ /* 0x000fe200078e0a0b */
[----:B0-----:R-:W-:-:S05]  /*01a0*/  IADD3 R4, P0, PT, R4, 0x2000, RZ ;  /* 0x0000200004047810 */ /* 0x001fca0007f1e0ff */
[----:B------:R-:W-:-:S08]  /*01b0*/  IMAD.X R5, RZ, RZ, R5, P0 ;  /* 0x000000ffff057224 */ /* 0x000fd000000e0605 */
.L_x_5:
[C---:B------:R-:W-:Y:S01]  /*01c0*/  ISETP.GE.AND P2, PT, R9.reuse, UR5, PT ;  /* 0x0000000509007c0c */ /* 0x040fe2000bf46270 */
[----:B------:R-:W-:-:S05]  /*01d0*/  VIADD R6, R9, 0x100 ;  /* 0x0000010009067836 */ /* 0x000fca0000000000 */
[----:B------:R-:W-:Y:S01]  /*01e0*/  ISETP.GE.AND P3, PT, R6, UR5, PT ;  /* 0x0000000506007c0c */ /* 0x000fe2000bf66270 */
[----:B------:R-:W-:-:S06]  /*01f0*/  IMAD.WIDE R6, R9, 0x4, R4 ;  /* 0x0000000409067825 */ /* 0x000fcc00078e0204 */
[----:B------:R-:W2:Y:S06]  /*0200*/  @!P2 LDG.E.CONSTANT R13, desc[UR6][R6.64+-0x2000] ;  /* 0xffe00006060da981 */ /* 0x000eac000c1e9900 */
[----:B------:R-:W3:Y:S01]  /*0210*/  @!P3 LDG.E.CONSTANT R15, desc[UR6][R6.64+-0x1c00] ;  /* 0xffe40006060fb981 */ /* 0x000ee2000c1e9900 */
[C---:B------:R-:W-:Y:S01]  /*0220*/  IADD3 R12, PT, PT, R9.reuse, 0x200, RZ ;  /* 0x00000200090c7810 */ /* 0x040fe20007ffe0ff */
[----:B------:R-:W-:-:S03]  /*0230*/  VIADD R14, R9, 0x300 ;  /* 0x00000300090e7836 */ /* 0x000fc60000000000 */
[----:B------:R-:W-:Y:S01]  /*0240*/  ISETP.GE.AND P4, PT, R12, UR5, PT ;  /* 0x000000050c007c0c */ /* 0x000fe2000bf86270 */
[C---:B------:R-:W-:Y:S01]  /*0250*/  VIADD R12, R9.reuse, 0x400 ;  /* 0x00000400090c7836 */ /* 0x040fe20000000000 */
[----:B------:R-:W-:Y:S02]  /*0260*/  ISETP.GE.AND P5, PT, R14, UR5, PT ;  /* 0x000000050e007c0c */ /* 0x000fe4000bfa6270 */
[C---:B------:R-:W-:Y:S02]  /*0270*/  IADD3 R14, PT, PT, R9.reuse, 0x500, RZ ;  /* 0x00000500090e7810 */ /* 0x040fe40007ffe0ff */
[----:B------:R-:W-:Y:S01]  /*0280*/  ISETP.GE.AND P6, PT, R12, UR5, PT ;  /* 0x000000050c007c0c */ /* 0x000fe2000bfc6270 */
[----:B------:R-:W-:Y:S01]  /*0290*/  VIADD R12, R9, 0x600 ;  /* 0x00000600090c7836 */ /* 0x000fe20000000000 */
[----:B------:R-:W-:-:S05]  /*02a0*/  ISETP.GE.AND P0, PT, R14, UR5, PT ;  /* 0x000000050e007c0c */ /* 0x000fca000bf06270 */
[----:B------:R-:W4:Y:S01]  /*02b0*/  @!P4 LDG.E.CONSTANT R17, desc[UR6][R6.64+-0x1800] ;  /* 0xffe800060611c981 */ /* 0x000f22000c1e9900 */
[C---:B------:R-:W-:Y:S01]  /*02c0*/  VIADD R14, R9.reuse, 0x700 ;  /* 0x00000700090e7836 */ /* 0x040fe20000000000 */
[----:B------:R-:W-:Y:S02]  /*02d0*/  ISETP.GE.AND P1, PT, R12, UR5, PT ;  /* 0x000000050c007c0c */ /* 0x000fe4000bf26270 */
[----:B------:R-:W5:Y:S01]  /*02e0*/  @!P5 LDG.E.CONSTANT R19, desc[UR6][R6.64+-0x1400] ;  /* 0xffec00060613d981 */ /* 0x000f62000c1e9900 */
[----:B------:R-:W-:-:S10]  /*02f0*/  IADD3 R12, PT, PT, R9, 0x800, RZ ;  /* 0x00000800090c7810 */ /* 0x000fd40007ffe0ff */
[----:B------:R-:W5:Y:S01]  /*0300*/  @!P1 LDG.E.CONSTANT R21, desc[UR6][R6.64+-0x800] ;  /* 0xfff8000606159981 */ /* 0x000f62000c1e9900 */
[----:B--2---:R-:W-:Y:S01]  /*0310*/  @!P2 FADD R2, R2, R13 ;  /* 0x0000000d0202a221 */ /* 0x004fe20000000000 */
[----:B------:R-:W-:Y:S02]  /*0320*/  ISETP.GE.AND P2, PT, R14, UR5, PT ;  /* 0x000000050e007c0c */ /* 0x000fe4000bf46270 */
[----:B------:R-:W2:Y:S01]  /*0330*/  @!P6 LDG.E.CONSTANT R13, desc[UR6][R6.64+-0x1000] ;  /* 0xfff00006060de981 */ /* 0x000ea2000c1e9900 */
[----:B---3--:R-:W-:Y:S01]  /*0340*/  @!P3 FADD R2, R2, R15 ;  /* 0x0000000f0202b221 */ /* 0x008fe20000000000 */
[----:B------:R-:W-:Y:S02]  /*0350*/  ISETP.GE.AND P3, PT, R12, UR5, PT ;  /* 0x000000050c007c0c */ /* 0x000fe4000bf66270 */
[----:B------:R-:W3:Y:S07]  /*0360*/  @!P0 LDG.E.CONSTANT R15, desc[UR6][R6.64+-0xc00] ;  /* 0xfff40006060f8981 */ /* 0x000eee000c1e9900 */
[----:B------:R-:W3:Y:S04]  /*0370*/  @!P2 LDG.E.CONSTANT R23, desc[UR6][R6.64+-0x400] ;  /* 0xfffc00060617a981 */ /* 0x000ee8000c1e9900 */
[----:B------:R-:W3:Y:S01]  /*0380*/  @!P3 LDG.E.CONSTANT R25, desc[UR6][R6.64] ;  /* 0x000000060619b981 */ /* 0x000ee2000c1e9900 */
[C---:B------:R-:W-:Y:S01]  /*0390*/  VIADD R12, R9.reuse, 0x900 ;  /* 0x00000900090c7836 */ /* 0x040fe20000000000 */
[----:B------:R-:W-:Y:S01]  /*03a0*/  IADD3 R14, PT, PT, R9, 0xa00, RZ ;  /* 0x00000a00090e7810 */ /* 0x000fe20007ffe0ff */
[----:B----4-:R-:W-:-:S03]  /*03b0*/  @!P4 FADD R2, R2, R17 ;  /* 0x000000110202c221 */ /* 0x010fc60000000000 */
[----:B------:R-:W-:Y:S01]  /*03c0*/  ISETP.GE.AND P4, PT, R12, UR5, PT ;  /* 0x000000050c007c0c */ /* 0x000fe2000bf86270 */
[C---:B------:R-:W-:Y:S02]  /*03d0*/  VIADD R12, R9.reuse, 0xb00 ;  /* 0x00000b00090c7836 */ /* 0x040fe40000000000 */
[----:B-----5:R-:W-:Y:S01]  /*03e0*/  @!P5 FADD R2, R2, R19 ;  /* 0x000000130202d221 */ /* 0x020fe20000000000 */
[----:B------:R-:W-:Y:S01]  /*03f0*/  ISETP.GE.AND P5, PT, R14, UR5, PT ;  /* 0x000000050e007c0c */ /* 0x000fe2000bfa6270 */
[C---:B------:R-:W-:Y:S02]  /*0400*/  VIADD R14, R9.reuse, 0xd00 ;  /* 0x00000d00090e7836 */ /* 0x040fe40000000000 */
[----:B--2---:R-:W-:Y:S01]  /*0410*/  @!P6 FADD R2, R2, R13 ;  /* 0x0000000d0202e221 */ /* 0x004fe20000000000 */
[----:B------:R-:W-:Y:S02]  /*0420*/  IADD3 R13, PT, PT, R9, 0xc00, RZ ;  /* 0x00000c00090d7810 */ /* 0x000fe40007ffe0ff */
[----:B------:R-:W-:Y:S01]  /*0430*/  ISETP.GE.AND P6, PT, R12, UR5, PT ;  /* 0x000000050c007c0c */ /* 0x000fe2000bfc6270 */
[----:B---3--:R-:W-:Y:S01]  /*0440*/  @!P0 FADD R2, R2, R15 ;  /* 0x0000000f02028221 */ /* 0x008fe20000000000 */
[----:B------:R-:W-:-:S05]  /*0450*/  ISETP.GE.AND P0, PT, R13, UR5, PT ;  /* 0x000000050d007c0c */ /* 0x000fca000bf06270 */
[----:B------:R-:W2:Y:S04]  /*0460*/  @!P5 LDG.E.CONSTANT R15, desc[UR6][R6.64+0x800] ;  /* 0x00080006060fd981 */ /* 0x000ea8000c1e9900 */
[----:B------:R-:W3:Y:S01]  /*0470*/  @!P4 LDG.E.CONSTANT R13, desc[UR6][R6.64+0x400] ;  /* 0x00040006060dc981 */ /* 0x000ee2000c1e9900 */
[----:B------:R-:W-:Y:S01]  /*0480*/  @!P1 FADD R2, R2, R21 ;  /* 0x0000001502029221 */ /* 0x000fe20000000000 */
[C---:B------:R-:W-:Y:S02]  /*0490*/  IADD3 R12, PT, PT, R9.reuse, 0xe00, RZ ;  /* 0x00000e00090c7810 */ /* 0x040fe40007ffe0ff */
[----:B------:R-:W-:Y:S01]  /*04a0*/  ISETP.GE.AND P1, PT, R14, UR5, PT ;  /* 0x000000050e007c0c */ /* 0x000fe2000bf26270 */
[----:B------:R-:W-:Y:S01]  /*04b0*/  @!P2 FADD R2, R2, R23 ;  /* 0x000000170202a221 */ /* 0x000fe20000000000 */
[----:B------:R-:W4:Y:S01]  /*04c0*/  @!P6 LDG.E.CONSTANT R17, desc[UR6][R6.64+0xc00] ;  /* 0x000c00060611e981 */ /* 0x000f22000c1e9900 */
[----:B------:R-:W-:Y:S01]  /*04d0*/  ISETP.GE.AND P2, PT, R12, UR5, PT ;  /* 0x000000050c007c0c */ /* 0x000fe2000bf46270 */
[----:B------:R-:W-:-:S02]  /*04e0*/  VIADD R12, R9, 0xf00 ;  /* 0x00000f00090c7836 */ /* 0x000fc40000000000 */
[----:B------:R-:W5:Y:S01]  /*04f0*/  @!P0 LDG.E.CONSTANT R19, desc[UR6][R6.64+0x1000] ;  /* 0x0010000606138981 */ /* 0x000f62000c1e9900 */
[----:B------:R-:W-:Y:S02]  /*0500*/  @!P3 FADD R2, R2, R25 ;  /* 0x000000190202b221 */ /* 0x000fe40000000000 */
[----:B------:R-:W-:-:S04]  /*0510*/  ISETP.GE.AND P3, PT, R12, UR5, PT ;  /* 0x000000050c007c0c */ /* 0x000fc8000bf66270 */
[----:B------:R-:W5:Y:S04]  /*0520*/  @!P1 LDG.E.CONSTANT R21, desc[UR6][R6.64+0x1400] ;  /* 0x0014000606159981 */ /* 0x000f68000c1e9900 */
[----:B------:R-:W5:Y:S05]  /*0530*/  @!P2 LDG.E.CONSTANT R23, desc[UR6][R6.64+0x1800] ;  /* 0x001800060617a981 */ /* 0x000f6a000c1e9900 */
[----:B------:R-:W5:Y:S01]  /*0540*/  @!P3 LDG.E.CONSTANT R25, desc[UR6][R6.64+0x1c00] ;  /* 0x001c00060619b981 */ /* 0x000f62000c1e9900 */
[----:B------:R-:W-:Y:S01]  /*0550*/  IADD3 R11, PT, PT, R11, 0x10, RZ ;  /* 0x000000100b0b7810 */ /* 0x000fe20007ffe0ff */
[----:B------:R-:W-:Y:S01]  /*0560*/  VIADD R10, R10, 0x1000 ;  /* 0x000010000a0a7836 */ /* 0x000fe20000000000 */
[----:B------:R-:W-:Y:S01]  /*0570*/  IADD3 R9, PT, PT, R9, 0x1000, RZ ;  /* 0x0000100009097810 */ /* 0x000fe20007ffe0ff */
[----:B---3--:R-:W-:-:S04]  /*0580*/  @!P4 FADD R2, R2, R13 ;  /* 0x0000000d0202c221 */ /* 0x008fc80000000000 */
[----:B--2---:R-:W-:-:S04]  /*0590*/  @!P5 FADD R2, R2, R15 ;  /* 0x0000000f0202d221 */ /* 0x004fc80000000000 */
[----:B----4-:R-:W-:-:S04]  /*05a0*/  @!P6 FADD R2, R2, R17 ;  /* 0x000000110202e221 */ /* 0x010fc80000000000 */
[----:B-----5:R-:W-:Y:S01]  /*05b0*/  @!P0 FADD R2, R2, R19 ;  /* 0x0000001302028221 */ /* 0x020fe20000000000 */
[----:B------:R-:W-:-:S03]  /*05c0*/  ISETP.NE.AND P0, PT, R11, RZ, PT ;  /* 0x000000ff0b00720c */ /* 0x000fc60003f05270 */
[----:B------:R-:W-:-:S04]  /*05d0*/  @!P1 FADD R2, R2, R21 ;  /* 0x0000001502029221 */ /* 0x000fc80000000000 */
[----:B------:R-:W-:-:S04]  /*05e0*/  @!P2 FADD R2, R2, R23 ;  /* 0x000000170202a221 */ /* 0x000fc80000000000 */
[----:B------:R-:W-:Y:S02]  /*05f0*/  @!P3 FADD R2, R2, R25 ;  /* 0x000000190202b221 */ /* 0x000fe40000000000 */
[----:B------:R-:W-:Y:S05]  /*0600*/  @P0 BRA `(.L_x_5) ;  /* 0xfffffff800ec0947 */ /* 0x000fea000383ffff */
[----:B------:R-:W-:Y:S05]  /*0610*/  BSYNC.RECONVERGENT B2 ;  /* 0x0000000000027941 */ /* 0x000fea0003800200 */
.L_x_4:
[----:B------:R-:W-:-:S07]  /*0620*/  VIADD R7, R10, 0xfffff800 ;  /* 0xfffff8000a077836 */ /* 0x000fce0000000000 */
.L_x_3:
[----:B------:R-:W-:Y:S05]  /*0630*/  BSYNC.RECONVERGENT B1 ;  /* 0x0000000000017941 */ /* 0x000fea0003800200 */
.L_x_2:
[----:B------:R-:W-:-:S13]  /*0640*/  ISETP.NE.AND P0, PT, R16, RZ, PT ;  /* 0x000000ff1000720c */ /* 0x000fda0003f05270 */
[----:B------:R-:W-:Y:S05]  /*0650*/  @!P0 BRA `(.L_x_1) ;  /* 0x00000004004c8947 */ /* 0x000fea0003800000 */
[----:B------:R-:W-:Y:S01]  /*0660*/  ISETP.GE.U32.AND P1, PT, R16, 0x8, PT ;  /* 0x000000081000780c */ /* 0x000fe20003f26070 */
[----:B------:R-:W-:Y:S01]  /*0670*/  BSSY.RECONVERGENT B1, `(.L_x_6) ;  /* 0x0000028000017945 */ /* 0x000fe20003800200 */
[----:B------:R-:W-:-:S04]  /*0680*/  LOP3.LUT R12, R8, 0x7, RZ, 0xc0, !PT ;  /* 0x00000007080c7812 */ /* 0x000fc800078ec0ff */
[----:B------:R-:W-:-:S07]  /*0690*/  ISETP.NE.AND P0, PT, R12, RZ, PT ;  /* 0x000000ff0c00720c */ /* 0x000fce0003f05270 */
[----:B------:R-:W-:Y:S06]  /*06a0*/  @!P1 BRA `(.L_x_7) ;  /* 0x0000000000909947 */ /* 0x000fec0003800000 */
[----:B------:R-:W0:Y:S01]  /*06b0*/  LDCU.64 UR8, c[0x0][0x390] ;  /* 0x00007200ff0877ac */ /* 0x000e220008000a00 */
[----:B------:R-:W1:Y:S01]  /*06c0*/  LDC.64 R4, c[0x0][0x380] ;  /* 0x0000e000ff047b82 */ /* 0x000e620000000a00 */
[----:B0-----:R-:W-:-:S05]  /*06d0*/  IMAD R15, R0, UR9, R7 ;  /* 0x00000009000f7c24 */ /* 0x001fca000f8e0207 */
[C---:B------:R-:W-:Y:S02]  /*06e0*/  ISETP.GE.AND P6, PT, R15.reuse, UR8, PT ;  /* 0x000000080f007c0c */ /* 0x040fe4000bfc6270 */
[C---:B------:R-:W-:Y:S01]  /*06f0*/  IADD3 R6, PT, PT, R15.reuse, 0x100, RZ ;  /* 0x000001000f067810 */ /* 0x040fe20007ffe0ff */
[----:B-1----:R-:W-:-:S03]  /*0700*/  IMAD.WIDE R4, R15, 0x4, R4 ;  /* 0x000000040f047825 */ /* 0x002fc600078e0204 */
[----:B------:R-:W-:-:S07]  /*0710*/  ISETP.GE.AND P1, PT, R6, UR8, PT ;  /* 0x0000000806007c0c */ /* 0x000fce000bf26270 */
[----:B------:R-:W2:Y:S06]  /*0720*/  @!P6 LDG.E.CONSTANT R9, desc[UR6][R4.64] ;  /* 0x000000060409e981 */ /* 0x000eac000c1e9900 */
[----:B------:R-:W3:Y:S01]  /*0730*/  @!P1 LDG.E.CONSTANT R11, desc[UR6][R4.64+0x400] ;  /* 0x00040006040b9981 */ /* 0x000ee2000c1e9900 */
[C---:B------:R-:W-:Y:S02]  /*0740*/  VIADD R6, R15.reuse, 0x200 ;  /* 0x000002000f067836 */ /* 0x040fe40000000000 */
[----:B------:R-:W-:-:S03]  /*0750*/  VIADD R10, R15, 0x400 ;  /* 0x000004000f0a7836 */ /* 0x000fc60000000000 */
[----:B------:R-:W-:Y:S02]  /*0760*/  ISETP.GE.AND P2, PT, R6, UR8, PT ;  /* 0x0000000806007c0c */ /* 0x000fe4000bf46270 */
[C---:B------:R-:W-:Y:S02]  /*0770*/  IADD3 R6, PT, PT, R15.reuse, 0x300, RZ ;  /* 0x000003000f067810 */ /* 0x040fe40007ffe0ff */
[----:B------:R-:W-:Y:S01]  /*0780*/  ISETP.GE.AND P4, PT, R10, UR8, PT ;  /* 0x000000080a007c0c */ /* 0x000fe2000bf86270 */
[C---:B------:R-:W-:Y:S01]  /*0790*/  VIADD R10, R15.reuse, 0x600 ;  /* 0x000006000f0a7836 */ /* 0x040fe20000000000 */
[----:B------:R-:W-:Y:S02]  /*07a0*/  ISETP.GE.AND P3, PT, R6, UR8, PT ;  /* 0x0000000806007c0c */ /* 0x000fe4000bf66270 */
[----:B------:R-:W-:-:S04]  /*07b0*/  IADD3 R6, PT, PT, R15, 0x500, RZ ;  /* 0x000005000f067810 */ /* 0x000fc80007ffe0ff */
[----:B------:R-:W-:Y:S01]  /*07c0*/  ISETP.GE.AND P5, PT, R6, UR8, PT ;  /* 0x0000000806007c0c */ /* 0x000fe2000bfa6270 */
[----:B------:R-:W4:Y:S01]  /*07d0*/  @!P2 LDG.E.CONSTANT R13, desc[UR6][R4.64+0x800] ;  /* 0x00080006040da981 */ /* 0x000f22000c1e9900 */
[----:B------:R-:W-:-:S11]  /*07e0*/  IADD3 R6, PT, PT, R15, 0x700, RZ ;  /* 0x000007000f067810 */ /* 0x000fd60007ffe0ff */
[----:B------:R-:W5:Y:S01]  /*07f0*/  @!P5 LDG.E.CONSTANT R15, desc[UR6][R4.64+0x1400] ;  /* 0x00140006040fd981 */ /* 0x000f62000c1e9900 */
[----:B--2---:R-:W-:Y:S01]  /*0800*/  @!P6 FADD R2, R2, R9 ;  /* 0x000000090202e221 */ /* 0x004fe20000000000 */
[----:B------:R-:W-:Y:S02]  /*0810*/  ISETP.GE.AND P6, PT, R10, UR8, PT ;  /* 0x000000080a007c0c */ /* 0x000fe4000bfc6270 */
[----:B------:R-:W2:Y:S01]  /*0820*/  @!P3 LDG.E.CONSTANT R9, desc[UR6][R4.64+0xc00] ;  /* 0x000c00060409b981 */ /* 0x000ea2000c1e9900 */
[----:B---3--:R-:W-:Y:S01]  /*0830*/  @!P1 FADD R2, R2, R11 ;  /* 0x0000000b02029221 */ /* 0x008fe20000000000 */
[----:B------:R-:W-:Y:S02]  /*0840*/  ISETP.GE.AND P1, PT, R6, UR8, PT ;  /* 0x0000000806007c0c */ /* 0x000fe4000bf26270 */
[----:B------:R-:W3:Y:S07]  /*0850*/  @!P4 LDG.E.CONSTANT R11, desc[UR6][R4.64+0x1000] ;  /* 0x00100006040bc981 */ /* 0x000eee000c1e9900 */
[----:B------:R-:W5:Y:S04]  /*0860*/  @!P6 LDG.E.CONSTANT R17, desc[UR6][R4.64+0x1800] ;  /* 0x001800060411e981 */ /* 0x000f68000c1e9900 */
[----:B------:R-:W5:Y:S01]  /*0870*/  @!P1 LDG.E.CONSTANT R19, desc[UR6][R4.64+0x1c00] ;  /* 0x001c000604139981 */ /* 0x000f62000c1e9900 */
[----:B----4-:R-:W-:Y:S01]  /*0880*/  @!P2 FADD R2, R2, R13 ;  /* 0x0000000d0202a221 */ /* 0x010fe20000000000 */
[----:B------:R-:W-:-:S03]  /*0890*/  VIADD R7, R7, 0x800 ;  /* 0x0000080007077836 */ /* 0x000fc60000000000 */
[----:B--2---:R-:W-:-:S04]  /*08a0*/  @!P3 FADD R2, R2, R9 ;  /* 0x000000090202b221 */ /* 0x004fc80000000000 */
[----:B---3--:R-:W-:-:S04]  /*08b0*/  @!P4 FADD R2, R2, R11 ;  /* 0x0000000b0202c221 */ /* 0x008fc80000000000 */
[----:B-----5:R-:W-:-:S04]  /*08c0*/  @!P5 FADD R2, R2, R15 ;  /* 0x0000000f0202d221 */ /* 0x020fc80000000000 */
[----:B------:R-:W-:-:S04]  /*08d0*/  @!P6 FADD R2, R2, R17 ;  /* 0x000000110202e221 */ /* 0x000fc80000000000 */
[----:B------:R-:W-:-:S07]  /*08e0*/  @!P1 FADD R2, R2, R19 ;  /* 0x0000001302029221 */ /* 0x000fce0000000000 */
.L_x_7:
[----:B------:R-:W-:Y:S05]  /*08f0*/  BSYNC.RECONVERGENT B1 ;  /* 0x0000000000017941 */ /* 0x000fea0003800200 */
.L_x_6:
        /* <DEDUP_REMOVED lines=8> */
[----:B0-----:R-:W-:-:S04]  /*0980*/  IMAD R9, R0, UR9, R7 ;  /* 0x0000000900097c24 */ /* 0x001fc8000f8e0207 */
[C---:B------:R-:W-:Y:S01]  /*0990*/  VIADD R10, R9.reuse, 0x200 ;  /* 0x00000200090a7836 */ /* 0x040fe20000000000 */
[C---:B------:R-:W-:Y:S02]  /*09a0*/  ISETP.GE.AND P0, PT, R9.reuse, UR8, PT ;  /* 0x0000000809007c0c */ /* 0x040fe4000bf06270 */
[C---:B------:R-:W-:Y:S01]  /*09b0*/  IADD3 R6, PT, PT, R9.reuse, 0x100, RZ ;  /* 0x0000010009067810 */ /* 0x040fe20007ffe0ff */
[C---:B-1----:R-:W-:Y:S01]  /*09c0*/  IMAD.WIDE R4, R9.reuse, 0x4, R4 ;  /* 0x0000000409047825 */ /* 0x042fe200078e0204 */
[----:B------:R-:W-:Y:S02]  /*09d0*/  ISETP.GE.AND P2, PT, R10, UR8, PT ;  /* 0x000000080a007c0c */ /* 0x000fe4000bf46270 */
[----:B------:R-:W-:Y:S02]  /*09e0*/  ISETP.GE.AND P1, PT, R6, UR8, PT ;  /* 0x0000000806007c0c */ /* 0x000fe4000bf26270 */
[----:B------:R-:W-:-:S04]  /*09f0*/  IADD3 R6, PT, PT, R9, 0x300, RZ ;  /* 0x0000030009067810 */ /* 0x000fc80007ffe0ff */
[----:B------:R-:W-:Y:S01]  /*0a00*/  ISETP.GE.AND P3, PT, R6, UR8, PT ;  /* 0x0000000806007c0c */ /* 0x000fe2000bf66270 */
[----:B------:R-:W2:Y:S04]  /*0a10*/  @!P0 LDG.E.CONSTANT R9, desc[UR6][R4.64] ;  /* 0x0000000604098981 */ /* 0x000ea8000c1e9900 */
[----:B------:R-:W3:Y:S04]  /*0a20*/  @!P2 LDG.E.CONSTANT R13, desc[UR6][R4.64+0x800] ;  /* 0x00080006040da981 */ /* 0x000ee8000c1e9900 */
[----:B------:R-:W4:Y:S04]  /*0a30*/  @!P1 LDG.E.CONSTANT R11, desc[UR6][R4.64+0x400] ;  /* 0x00040006040b9981 */ /* 0x000f28000c1e9900 */
[----:B------:R-:W5:Y:S01]  /*0a40*/  @!P3 LDG.E.CONSTANT R15, desc[UR6][R4.64+0xc00] ;  /* 0x000c0006040fb981 */ /* 0x000f62000c1e9900 */
[----:B------:R-:W-:-:S02]  /*0a50*/  VIADD R7, R7, 0x400 ;  /* 0x0000040007077836 */ /* 0x000fc40000000000 */
[----:B--2---:R-:W-:-:S04]  /*0a60*/  @!P0 FADD R2, R2, R9 ;  /* 0x0000000902028221 */ /* 0x004fc80000000000 */
[----:B----4-:R-:W-:-:S04]  /*0a70*/  @!P1 FADD R2, R2, R11 ;  /* 0x0000000b02029221 */ /* 0x010fc80000000000 */
[----:B---3--:R-:W-:-:S04]  /*0a80*/  @!P2 FADD R2, R2, R13 ;  /* 0x0000000d0202a221 */ /* 0x008fc80000000000 */
[----:B-----5:R-:W-:-:S07]  /*0a90*/  @!P3 FADD R2, R2, R15 ;  /* 0x0000000f0202b221 */ /* 0x020fce0000000000 */
.L_x_9:
[----:B------:R-:W-:Y:S05]  /*0aa0*/  BSYNC.RECONVERGENT B1 ;  /* 0x0000000000017941 */ /* 0x000fea0003800200 */
.L_x_8:
[----:B------:R-:W-:Y:S05]  /*0ab0*/  @!P4 BRA `(.L_x_1) ;  /* 0x000000000034c947 */ /* 0x000fea0003800000 */
[----:B------:R-:W0:Y:S01]  /*0ac0*/  LDCU UR8, c[0x0][0x394] ;  /* 0x00007280ff0877ac */ /* 0x000e220008000800 */
[----:B------:R-:W-:Y:S01]  /*0ad0*/  IADD3 R8, PT, PT, -R8, RZ, RZ ;  /* 0x000000ff08087210 */ /* 0x000fe20007ffe1ff */
[----:B0-----:R-:W-:-:S07]  /*0ae0*/  IMAD R7, R0, UR8, R7 ;  /* 0x0000000800077c24 */ /* 0x001fce000f8e0207 */
.L_x_10:
[----:B------:R-:W0:Y:S02]  /*0af0*/  LDCU UR8, c[0x0][0x390] ;  /* 0x00007200ff0877ac */ /* 0x000e240008000800 */
[----:B0-----:R-:W-:-:S13]  /*0b00*/  ISETP.GE.AND P0, PT, R7, UR8, PT ;  /* 0x0000000807007c0c */ /* 0x001fda000bf06270 */
[----:B------:R-:W0:Y:S02]  /*0b10*/  @!P0 LDC.64 R4, c[0x0][0x380] ;  /* 0x0000e000ff048b82 */ /* 0x000e240000000a00 */
[----:B0-----:R-:W-:-:S06]  /*0b20*/  @!P0 IMAD.WIDE R4, R7, 0x4, R4 ;  /* 0x0000000407048825 */ /* 0x001fcc00078e0204 */
[----:B------:R-:W2:Y:S01]  /*0b30*/  @!P0 LDG.E.CONSTANT R5, desc[UR6][R4.64] ;  /* 0x0000000604058981 */ /* 0x000ea2000c1e9900 */
[----:B------:R-:W-:Y:S01]  /*0b40*/  VIADD R8, R8, 0x1 ;  /* 0x0000000108087836 */ /* 0x000fe20000000000 */
[----:B------:R-:W-:-:S04]  /*0b50*/  IADD3 R7, PT, PT, R7, 0x100, RZ ;  /* 0x0000010007077810 */ /* 0x000fc80007ffe0ff */
[----:B------:R-:W-:Y:S01]  /*0b60*/  ISETP.NE.AND P1, PT, R8, RZ, PT ;  /* 0x000000ff0800720c */ /* 0x000fe20003f25270 */
[----:B--2---:R-:W-:-:S12]  /*0b70*/  @!P0 FADD R2, R2, R5 ;  /* 0x0000000502028221 */ /* 0x004fd80000000000 */
[----:B------:R-:W-:Y:S05]  /*0b80*/  @P1 BRA `(.L_x_10) ;  /* 0xfffffffc00d81947 */ /* 0x000fea000383ffff */
.L_x_1:
[----:B------:R-:W-:Y:S05]  /*0b90*/  BSYNC.RECONVERGENT B0 ;  /* 0x0000000000007941 */ /* 0x000fea0003800200 */
.L_x_0:
[----:B------:R-:W0:Y:S01]  /*0ba0*/  SHFL.BFLY PT, R5, R2, 0x10, 0x1f ;  /* 0x0e001f0002057f89 */ /* 0x000e2200000e0000 */
[----:B------:R-:W-:Y:S01]  /*0bb0*/  ISETP.GT.U32.AND P1, PT, R3, 0x1f, PT ;  /* 0x0000001f0300780c */ /* 0x000fe20003f24070 */
[----:B0-----:R-:W-:-:S05]  /*0bc0*/  FADD R5, R5, R2 ;  /* 0x0000000205057221 */ /* 0x001fca0000000000 */
[----:B------:R-:W0:Y:S02]  /*0bd0*/  SHFL.BFLY PT, R4, R5, 0x8, 0x1f ;  /* 0x0d001f0005047f89 */ /* 0x000e2400000e0000 */
[----:B0-----:R-:W-:Y:S01]  /*0be0*/  FADD R6, R5, R4 ;  /* 0x0000000405067221 */ /* 0x001fe20000000000 */
[----:B------:R-:W-:-:S04]  /*0bf0*/  LOP3.LUT P0, R4, R3, 0x1f, RZ, 0xc0, !PT ;  /* 0x0000001f03047812 */ /* 0x000fc8000780c0ff */
[----:B------:R-:W0:Y:S09]  /*0c00*/  SHFL.BFLY PT, R7, R6, 0x4, 0x1f ;  /* 0x0c801f0006077f89 */ /* 0x000e3200000e0000 */
[----:B------:R-:W1:Y:S01]  /*0c10*/  @!P0 S2R R11, SR_CgaCtaId ;  /* 0x00000000000b8919 */ /* 0x000e620000008800 */
[----:B------:R-:W-:Y:S01]  /*0c20*/  @!P0 MOV R2, 0x400 ;  /* 0x0000040000028802 */ /* 0x000fe20000000f00 */
[----:B0-----:R-:W-:-:S05]  /*0c30*/  FADD R7, R6, R7 ;  /* 0x0000000706077221 */ /* 0x001fca0000000000 */
[----:B------:R-:W0:Y:S01]  /*0c40*/  SHFL.BFLY PT, R8, R7, 0x2, 0x1f ;  /* 0x0c401f0007087f89 */ /* 0x000e2200000e0000 */
[----:B-1----:R-:W-:-:S04]  /*0c50*/  @!P0 LEA R2, R11, R2, 0x18 ;  /* 0x000000020b028211 */ /* 0x002fc800078ec0ff */
[----:B------:R-:W-:Y:S01]  /*0c60*/  @!P0 LEA.HI R2, R3, R2, RZ, 0x1d ;  /* 0x0000000203028211 */ /* 0x000fe200078fe8ff */
[----:B0-----:R-:W-:-:S05]  /*0c70*/  FADD R8, R7, R8 ;  /* 0x0000000807087221 */ /* 0x001fca0000000000 */
[----:B------:R-:W0:Y:S02]  /*0c80*/  SHFL.BFLY PT, R9, R8, 0x1, 0x1f ;  /* 0x0c201f0008097f89 */ /* 0x000e2400000e0000 */
[----:B0-----:R-:W-:-:S05]  /*0c90*/  FADD R9, R8, R9 ;  /* 0x0000000908097221 */ /* 0x001fca0000000000 */
[----:B------:R0:W-:Y:S01]  /*0ca0*/  @!P0 STS [R2], R9 ;  /* 0x0000000902008388 */ /* 0x0001e20000000800 */
[----:B------:R-:W-:Y:S06]  /*0cb0*/  BAR.SYNC.DEFER_BLOCKING 0x0 ;  /* 0x0000000000007b1d */ /* 0x000fec0000010000 */
[----:B------:R-:W-:Y:S05]  /*0cc0*/  @P1 EXIT ;  /* 0x000000000000194d */ /* 0x000fea0003800000 */
[----:B------:R-:W1:Y:S02]  /*0cd0*/  LDCU UR4, c[0x0][0x360] ;  /* 0x00006c00ff0477ac */ /* 0x000e640008000800 */
[----:B-1----:R-:W-:-:S06]  /*0ce0*/  USHF.R.U32.HI UR4, URZ, 0x5, UR4 ;  /* 0x00000005ff047899 */ /* 0x002fcc0008011604 */
[----:B------:R-:W-:-:S13]  /*0cf0*/  ISETP.GE.U32.AND P0, PT, R4, UR4, PT ;  /* 0x0000000404007c0c */ /* 0x000fda000bf06070 */
[----:B------:R-:W1:Y:S01]  /*0d00*/  @!P0 S2R R5, SR_CgaCtaId ;  /* 0x0000000000058919 */ /* 0x000e620000008800 */
[----:B0-----:R-:W-:-:S04]  /*0d10*/  @!P0 MOV R2, 0x400 ;  /* 0x0000040000028802 */ /* 0x001fc80000000f00 */
[----:B-1----:R-:W-:Y:S01]  /*0d20*/  @!P0 LEA R5, R5, R2, 0x18 ;  /* 0x0000000205058211 */ /* 0x002fe200078ec0ff */
[----:B------:R-:W-:-:S03]  /*0d30*/  IMAD.MOV.U32 R2, RZ, RZ, RZ ;  /* 0x000000ffff027224 */ /* 0x000fc600078e00ff */
[----:B------:R-:W-:-:S05]  /*0d40*/  @!P0 LEA R4, R4, R5, 0x2 ;  /* 0x0000000504048211 */ /* 0x000fca00078e10ff */
[----:B------:R-:W0:Y:S01]  /*0d50*/  @!P0 LDS R2, [R4] ;  /* 0x0000000004028984 */ /* 0x000e220000000800 */
[----:B------:R-:W-:-:S03]  /*0d60*/  ISETP.NE.AND P0, PT, R3, RZ, PT ;  /* 0x000000ff0300720c */ /* 0x000fc60003f05270 */
[----:B0-----:R-:W0:Y:S02]  /*0d70*/  SHFL.BFLY PT, R5, R2, 0x10, 0x1f ;  /* 0x0e001f0002057f89 */ /* 0x001e2400000e0000 */
[----:B0-----:R-:W-:-:S05]  /*0d80*/  FADD R5, R5, R2 ;  /* 0x0000000205057221 */ /* 0x001fca0000000000 */
[----:B------:R-:W0:Y:S02]  /*0d90*/  SHFL.BFLY PT, R6, R5, 0x8, 0x1f ;  /* 0x0d001f0005067f89 */ /* 0x000e2400000e0000 */
[----:B0-----:R-:W-:-:S05]  /*0da0*/  FADD R6, R5, R6 ;  /* 0x0000000605067221 */ /* 0x001fca0000000000 */
[----:B------:R-:W0:Y:S02]  /*0db0*/  SHFL.BFLY PT, R7, R6, 0x4, 0x1f ;  /* 0x0c801f0006077f89 */ /* 0x000e2400000e0000 */
[----:B0-----:R-:W-:-:S05]  /*0dc0*/  FADD R7, R6, R7 ;  /* 0x0000000706077221 */ /* 0x001fca0000000000 */
[----:B------:R-:W0:Y:S02]  /*0dd0*/  SHFL.BFLY PT, R8, R7, 0x2, 0x1f ;  /* 0x0c401f0007087f89 */ /* 0x000e2400000e0000 */
[----:B0-----:R-:W-:-:S05]  /*0de0*/  FADD R8, R7, R8 ;  /* 0x0000000807087221 */ /* 0x001fca0000000000 */
[----:B------:R0:W1:Y:S01]  /*0df0*/  SHFL.BFLY PT, R9, R8, 0x1, 0x1f ;  /* 0x0c201f0008097f89 */ /* 0x00006200000e0000 */
[----:B------:R-:W-:Y:S05]  /*0e00*/  @P0 EXIT ;  /* 0x000000000000094d */ /* 0x000fea0003800000 */
[----:B------:R-:W2:Y:S01]  /*0e10*/  LDC.64 R2, c[0x0][0x388] ;  /* 0x0000e200ff027b82 */ /* 0x000ea20000000a00 */
[----:B-1----:R-:W-:Y:S01]  /*0e20*/  FADD R9, R8, R9 ;  /* 0x0000000908097221 */ /* 0x002fe20000000000 */
[----:B--2---:R-:W-:-:S05]  /*0e30*/  IMAD.WIDE.U32 R2, R0, 0x4, R2 ;  /* 0x0000000400027825 */ /* 0x004fca00078e0002 */
[----:B------:R-:W-:Y:S01]  /*0e40*/  STG.E desc[UR6][R2.64], R9 ;  /* 0x0000000902007986 */ /* 0x000fe2000c101906 */
[----:B------:R-:W-:Y:S05]  /*0e50*/  EXIT ;  /* 0x000000000000794d */ /* 0x000fea0003800000 */
.L_x_11:
[----:B------:R-:W-:-:S00]  /*0e60*/  BRA `(.L_x_11) ;  /* 0xfffffffc00fc7947 */ /* 0x000fc0000383ffff */
[----:B------:R-:W-:-:S00]  /*0e70*/  NOP ;  /* 0x0000000000007918 */ /* 0x000fc00000000000 */
        /* <DEDUP_REMOVED lines=8> */
.L_x_34:


//--------------------- .text._Z31standard_block_reduction_kernelPKfPfi --------------------------
	.section	.text._Z31standard_block_reduction_kernelPKfPfi,"ax",@progbits
	.align	128
        .global         _Z31standard_block_reduction_kernelPKfPfi
        .type           _Z31standard_block_reduction_kernelPKfPfi,@function
        .size           _Z31standard_block_reduction_kernelPKfPfi,(.L_x_35 - _Z31standard_block_reduction_kernelPKfPfi)
        .other          _Z31standard_block_reduction_kernelPKfPfi,@"STO_CUDA_ENTRY STV_DEFAULT"
_Z31standard_block_reduction_kernelPKfPfi:
.text._Z31standard_block_reduction_kernelPKfPfi:
[----:B------:R-:W-:Y:S01]  /*0000*/  LDC R1, c[0x0][0x37c] ;  /* 0x0000df00ff017b82 */ /* 0x000fe20000000800 */
[----:B------:R-:W0:Y:S01]  /*0010*/  S2R R0, SR_CTAID.X ;  /* 0x0000000000007919 */ /* 0x000e220000002500 */
[----:B------:R-:W-:Y:S01]  /*0020*/  HFMA2 R6, -RZ, RZ, 0, 0 ;  /* 0x00000000ff067431 */ /* 0x000fe200000001ff */
[----:B------:R-:W-:Y:S01]  /*0030*/  BSSY.RECONVERGENT B0, `(.L_x_12) ;  /* 0x0000010000007945 */ /* 0x000fe20003800200 */
[----:B------:R-:W1:Y:S01]  /*0040*/  LDCU.64 UR6, c[0x0][0x358] ;  /* 0x00006b00ff0677ac */ /* 0x000e620008000a00 */
[----:B------:R-:W2:Y:S01]  /*0050*/  S2R R2, SR_TID.X ;  /* 0x0000000000027919 */ /* 0x000ea20000002100 */
[----:B------:R-:W3:Y:S01]  /*0060*/  LDCU UR4, c[0x0][0x390] ;  /* 0x00007200ff0477ac */ /* 0x000ee20008000800 */
[----:B0-----:R-:W-:Y:S01]  /*0070*/  SHF.L.U32 R3, R0, 0xc, RZ ;  /* 0x0000000c00037819 */ /* 0x001fe200000006ff */
[----:B--2---:R-:W-:-:S03]  /*0080*/  IMAD.MOV.U32 R7, RZ, RZ, R2 ;  /* 0x000000ffff077224 */ /* 0x004fc600078e0002 */
[----:B-1-3--:R-:W-:-:S07]  /*0090*/  LOP3.LUT R3, R2, R3, RZ, 0xfc, !PT ;  /* 0x0000000302037212 */ /* 0x00afce00078efcff */
.L_x_13:
[----:B------:R-:W-:-:S13]  /*00a0*/  ISETP.GE.AND P0, PT, R3, UR4, PT ;  /* 0x0000000403007c0c */ /* 0x000fda000bf06270 */
[----:B------:R-:W0:Y:S02]  /*00b0*/  @!P0 LDC.64 R4, c[0x0][0x380] ;  /* 0x0000e000ff048b82 */ /* 0x000e240000000a00 */
[----:B0-----:R-:W-:-:S06]  /*00c0*/  @!P0 IMAD.WIDE R4, R3, 0x4, R4 ;  /* 0x0000000403048825 */ /* 0x001fcc00078e0204 */
[----:B------:R-:W2:Y:S01]  /*00d0*/  @!P0 LDG.E.CONSTANT R5, desc[UR6][R4.64] ;  /* 0x0000000604058981 */ /* 0x000ea2000c1e9900 */
[----:B------:R-:W-:Y:S01]  /*00e0*/  ISETP.GE.U32.AND P1, PT, R7, 0xf00, PT ;  /* 0x00000f000700780c */ /* 0x000fe20003f26070 */
[----:B------:R-:W-:Y:S01]  /*00f0*/  VIADD R3, R3, 0x100 ;  /* 0x0000010003037836 */ /* 0x000fe20000000000 */
[----:B------:R-:W-:Y:S01]  /*0100*/  IADD3 R7, PT, PT, R7, 0x100, RZ ;  /* 0x0000010007077810 */ /* 0x000fe20007ffe0ff */
[----:B--2---:R-:W-:-:S10]  /*0110*/  @!P0 FADD R6, R6, R5 ;  /* 0x0000000506068221 */ /* 0x004fd40000000000 */
[----:B------:R-:W-:Y:S05]  /*0120*/  @!P1 BRA `(.L_x_13) ;  /* 0xfffffffc00dc9947 */ /* 0x000fea000383ffff */
[----:B------:R-:W-:Y:S05]  /*0130*/  BSYNC.RECONVERGENT B0 ;  /* 0x0000000000007941 */ /* 0x000fea0003800200 */
.L_x_12:
        /* <DEDUP_REMOVED lines=23> */
[----:B------:R-:W-:-:S04]  /*02b0*/  @!P0 MOV R4, 0x400 ;  /* 0x0000040000048802 */ /* 0x000fc80000000f00 */
[----:B-1----:R-:W-:Y:S02]  /*02c0*/  @!P0 LEA R6, R5, R4, 0x18 ;  /* 0x0000000405068211 */ /* 0x002fe400078ec0ff */
[----:B------:R-:W-:-:S03]  /*02d0*/  MOV R4, RZ ;  /* 0x000000ff00047202 */ /* 0x000fc60000000f00 */
[----:B------:R-:W-:-:S05]  /*02e0*/  @!P0 IMAD R3, R3, 0x4, R6 ;  /* 0x0000000403038824 */ /* 0x000fca00078e0206 */
[----:B------:R-:W1:Y:S01]  /*02f0*/  @!P0 LDS R4, [R3] ;  /* 0x0000000003048984 */ /* 0x000e620000000800 */
[----:B------:R-:W-:-:S03]  /*0300*/  ISETP.NE.AND P0, PT, R2, RZ, PT ;  /* 0x000000ff0200720c */ /* 0x000fc60003f05270 */
[----:B-1----:R-:W1:Y:S02]  /*0310*/  SHFL.BFLY PT, R5, R4, 0x10, 0x1f ;  /* 0x0e001f0004057f89 */ /* 0x002e6400000e0000 */
[----:B-1----:R-:W-:-:S05]  /*0320*/  FADD R5, R5, R4 ;  /* 0x0000000405057221 */ /* 0x002fca0000000000 */
[----:B------:R-:W1:Y:S02]  /*0330*/  SHFL.BFLY PT, R6, R5, 0x8, 0x1f ;  /* 0x0d001f0005067f89 */ /* 0x000e6400000e0000 */
[----:B-1----:R-:W-:-:S05]  /*0340*/  FADD R6, R5, R6 ;  /* 0x0000000605067221 */ /* 0x002fca0000000000 */
[----:B------:R-:W1:Y:S02]  /*0350*/  SHFL.BFLY PT, R7, R6, 0x4, 0x1f ;  /* 0x0c801f0006077f89 */ /* 0x000e6400000e0000 */
[----:B-1----:R-:W-:-:S05]  /*0360*/  FADD R7, R6, R7 ;  /* 0x0000000706077221 */ /* 0x002fca0000000000 */
[----:B------:R-:W1:Y:S02]  /*0370*/  SHFL.BFLY PT, R8, R7, 0x2, 0x1f ;  /* 0x0c401f0007087f89 */ /* 0x000e6400000e0000 */
[----:B-1----:R-:W-:-:S05]  /*0380*/  FADD R8, R7, R8 ;  /* 0x0000000807087221 */ /* 0x002fca0000000000 */
[----:B0-----:R0:W1:Y:S01]  /*0390*/  SHFL.BFLY PT, R9, R8, 0x1, 0x1f ;  /* 0x0c201f0008097f89 */ /* 0x00106200000e0000 */
[----:B------:R-:W-:Y:S05]  /*03a0*/  @P0 EXIT ;  /* 0x000000000000094d */ /* 0x000fea0003800000 */
[----:B------:R-:W2:Y:S01]  /*03b0*/  LDC.64 R2, c[0x0][0x388] ;  /* 0x0000e200ff027b82 */ /* 0x000ea20000000a00 */
[----:B-1----:R-:W-:Y:S01]  /*03c0*/  FADD R9, R8, R9 ;  /* 0x0000000908097221 */ /* 0x002fe20000000000 */
[----:B--2---:R-:W-:-:S05]  /*03d0*/  IMAD.WIDE.U32 R2, R0, 0x4, R2 ;  /* 0x0000000400027825 */ /* 0x004fca00078e0002 */
[----:B------:R-:W-:Y:S01]  /*03e0*/  STG.E desc[UR6][R2.64], R9 ;  /* 0x0000000902007986 */ /* 0x000fe2000c101906 */
[----:B------:R-:W-:Y:S05]  /*03f0*/  EXIT ;  /* 0x000000000000794d */ /* 0x000fea0003800000 */
.L_x_14:
        /* <DEDUP_REMOVED lines=16> */
.L_x_35:


//--------------------- .text._Z30dsmem_cluster_reduction_kernelPKfPfii --------------------------
	.section	.text._Z30dsmem_cluster_reduction_kernelPKfPfii,"ax",@progbits
	.align	128
        .global         _Z30dsmem_cluster_reduction_kernelPKfPfii
        .type           _Z30dsmem_cluster_reduction_kernelPKfPfii,@function
        .size           _Z30dsmem_cluster_reduction_kernelPKfPfii,(.L_x_36 - _Z30dsmem_cluster_reduction_kernelPKfPfii)
        .other          _Z30dsmem_cluster_reduction_kernelPKfPfii,@"STO_CUDA_ENTRY STV_DEFAULT"
_Z30dsmem_cluster_reduction_kernelPKfPfii:
.text._Z30dsmem_cluster_reduction_kernelPKfPfii:
[----:B------:R-:W-:Y:S01]  /*0000*/  LDC R1, c[0x0][0x37c] ;  /* 0x0000df00ff017b82 */ /* 0x000fe20000000800 */
[----:B------:R-:W0:Y:S07]  /*0010*/  S2R R3, SR_TID.X ;  /* 0x0000000000037919 */ /* 0x000e2e0000002100 */
[----:B------:R-:W1:Y:S01]  /*0020*/  S2UR UR4, SR_CgaCtaId ;  /* 0x00000000000479c3 */ /* 0x000e620000008800 */
[----:B------:R-:W2:Y:S01]  /*0030*/  LDCU.64 UR6, c[0x0][0x358] ;  /* 0x00006b00ff0677ac */ /* 0x000ea20008000a00 */
[----:B------:R-:W-:Y:S01]  /*0040*/  BSSY.RECONVERGENT B0, `(.L_x_15) ;  /* 0x000001b000007945 */ /* 0x000fe20003800200 */
[----:B------:R-:W3:Y:S01]  /*0050*/  S2R R2, SR_CTAID.X ;  /* 0x0000000000027919 */ /* 0x000ee20000002500 */
[----:B------:R-:W-:Y:S01]  /*0060*/  IMAD.MOV.U32 R4, RZ, RZ, RZ ;  /* 0x000000ffff047224 */ /* 0x000fe200078e00ff */
[----:B------:R-:W4:Y:S01]  /*0070*/  LDCU UR5, c[0x0][0x390] ;  /* 0x00007200ff0577ac */ /* 0x000f220008000800 */
[--C-:B0-----:R-:W-:Y:S01]  /*0080*/  SHF.R.U32.HI R0, RZ, 0x8, R3.reuse ;  /* 0x00000008ff007819 */ /* 0x101fe20000011603 */
[----:B------:R-:W-:-:S04]  /*0090*/  IMAD.MOV.U32 R9, RZ, RZ, R3 ;  /* 0x000000ffff097224 */ /* 0x000fc800078e0003 */
[----:B------:R-:W-:-:S05]  /*00a0*/  IMAD.MOV R0, RZ, RZ, -R0 ;  /* 0x000000ffff007224 */ /* 0x000fca00078e0a00 */
[----:B------:R-:W-:Y:S02]  /*00b0*/  LOP3.LUT P0, R5, R0, 0x3, RZ, 0xc0, !PT ;  /* 0x0000000300057812 */ /* 0x000fe4000780c0ff */
[----:B---3--:R-:W-:Y:S02]  /*00c0*/  SHF.R.U32.HI R0, RZ, 0x2, R2 ;  /* 0x00000002ff007819 */ /* 0x008fe40000011602 */
[----:B-1----:R-:W-:-:S09]  /*00d0*/  MOV R2, UR4 ;  /* 0x0000000400027c02 */ /* 0x002fd20008000f00 */
[----:B--2-4-:R-:W-:Y:S05]  /*00e0*/  @!P0 BRA `(.L_x_16) ;  /* 0x0000000000408947 */ /* 0x014fea0003800000 */
[----:B------:R-:W0:Y:S01]  /*00f0*/  LDCU UR4, c[0x0][0x394] ;  /* 0x00007280ff0477ac */ /* 0x000e220008000800 */
[----:B------:R-:W-:Y:S02]  /*0100*/  HFMA2 R4, -RZ, RZ, 0, 0 ;  /* 0x00000000ff047431 */ /* 0x000fe400000001ff */
[----:B------:R-:W-:Y:S02]  /*0110*/  IMAD.MOV R8, RZ, RZ, -R5 ;  /* 0x000000ffff087224 */ /* 0x000fe400078e0a05 */
[--C-:B------:R-:W-:Y:S02]  /*0120*/  IMAD.MOV.U32 R9, RZ, RZ, R3.reuse ;  /* 0x000000ffff097224 */ /* 0x100fe400078e0003 */
[----:B0-----:R-:W-:-:S05]  /*0130*/  IMAD R7, R0, UR4, R3 ;  /* 0x0000000400077c24 */ /* 0x001fca000f8e0203 */
[----:B------:R-:W-:-:S07]  /*0140*/  LEA R5, R2, R7, 0xc ;  /* 0x0000000702057211 */ /* 0x000fce00078e60ff */
.L_x_17:
[----:B------:R-:W-:-:S13]  /*0150*/  ISETP.GE.AND P0, PT, R5, UR5, PT ;  /* 0x0000000505007c0c */ /* 0x000fda000bf06270 */
[----:B------:R-:W0:Y:S02]  /*0160*/  @!P0 LDC.64 R6, c[0x0][0x380] ;  /* 0x0000e000ff068b82 */ /* 0x000e240000000a00 */
[----:B0-----:R-:W-:-:S06]  /*0170*/  @!P0 IMAD.WIDE R6, R5, 0x4, R6 ;  /* 0x0000000405068825 */ /* 0x001fcc00078e0206 */
[----:B------:R-:W2:Y:S01]  /*0180*/  @!P0 LDG.E.CONSTANT R7, desc[UR6][R6.64] ;  /* 0x0000000606078981 */ /* 0x000ea2000c1e9900 */
[----:B------:R-:W-:Y:S01]  /*0190*/  VIADD R8, R8, 0x1 ;  /* 0x0000000108087836 */ /* 0x000fe20000000000 */
[----:B------:R-:W-:Y:S01]  /*01a0*/  IADD3 R9, PT, PT, R9, 0x100, RZ ;  /* 0x0000010009097810 */ /* 0x000fe20007ffe0ff */
[----:B------:R-:W-:-:S03]  /*01b0*/  VIADD R5, R5, 0x100 ;  /* 0x0000010005057836 */ /* 0x000fc60000000000 */
[----:B------:R-:W-:Y:S01]  /*01c0*/  ISETP.NE.AND P1, PT, R8, RZ, PT ;  /* 0x000000ff0800720c */ /* 0x000fe20003f25270 */
[----:B--2---:R-:W-:-:S12]  /*01d0*/  @!P0 FADD R4, R4, R7 ;  /* 0x0000000704048221 */ /* 0x004fd80000000000 */
[----:B------:R-:W-:Y:S05]  /*01e0*/  @P1 BRA `(.L_x_17) ;  /* 0xfffffffc00d81947 */ /* 0x000fea000383ffff */
.L_x_16:
[----:B------:R-:W-:Y:S05]  /*01f0*/  BSYNC.RECONVERGENT B0 ;  /* 0x0000000000007941 */ /* 0x000fea0003800200 */
.L_x_15:
[----:B------:R-:W0:Y:S01]  /*0200*/  LDCU UR8, c[0x0][0x394] ;  /* 0x00007280ff0877ac */ /* 0x000e220008000800 */
[----:B------:R-:W-:Y:S01]  /*0210*/  BSSY.RECONVERGENT B0, `(.L_x_18) ;  /* 0x0000021000007945 */ /* 0x000fe20003800200 */
[----:B------:R-:W1:Y:S01]  /*0220*/  LDCU.64 UR4, c[0x0][0x380] ;  /* 0x00007000ff0477ac */ /* 0x000e620008000a00 */
[----:B------:R-:W2:Y:S01]  /*0230*/  LDCU UR9, c[0x0][0x390] ;  /* 0x00007200ff0977ac */ /* 0x000ea20008000800 */
[----:B0-----:R-:W-:Y:S01]  /*0240*/  IMAD R5, R0, UR8, R9 ;  /* 0x0000000800057c24 */ /* 0x001fe2000f8e0209 */
[----:B-1----:R-:W-:-:S04]  /*0250*/  UIADD3 UR4, UP0, UPT, UR4, 0x800, URZ ;  /* 0x0000080004047890 */ /* 0x002fc8000ff1e0ff */
[----:B------:R-:W-:Y:S01]  /*0260*/  LEA R11, R2, R5, 0xc ;  /* 0x00000005020b7211 */ /* 0x000fe200078e60ff */
[----:B------:R-:W-:Y:S01]  /*0270*/  VIADD R5, R9, 0x300 ;  /* 0x0000030009057836 */ /* 0x000fe20000000000 */
[----:B------:R-:W-:Y:S02]  /*0280*/  UIADD3.X UR5, UPT, UPT, URZ, UR5, URZ, UP0, !UPT ;  /* 0x00000005ff057290 */ /* 0x000fe400087fe4ff */
[----:B--2---:R-:W-:-:S10]  /*0290*/  IADD3 R8, PT, PT, R11, 0x200, RZ ;  /* 0x000002000b087810 */ /* 0x004fd40007ffe0ff */
.L_x_19:
[C---:B------:R-:W-:Y:S01]  /*02a0*/  VIADD R6, R8.reuse, 0xfffffe00 ;  /* 0xfffffe0008067836 */ /* 0x040fe20000000000 */
[----:B------:R-:W-:Y:S02]  /*02b0*/  IADD3 R9, PT, PT, R8, -0x100, RZ ;  /* 0xffffff0008097810 */ /* 0x000fe40007ffe0ff */
[----:B------:R-:W-:Y:S02]  /*02c0*/  MOV R7, UR5 ;  /* 0x0000000500077c02 */ /* 0x000fe40008000f00 */
[----:B------:R-:W-:Y:S01]  /*02d0*/  ISETP.GE.AND P1, PT, R6, UR9, PT ;  /* 0x0000000906007c0c */ /* 0x000fe2000bf26270 */
[----:B------:R-:W-:Y:S01]  /*02e0*/  IMAD.U32 R6, RZ, RZ, UR4 ;  /* 0x00000004ff067e24 */ /* 0x000fe2000f8e00ff */
[----:B------:R-:W-:Y:S01]  /*02f0*/  ISETP.GE.AND P2, PT, R9, UR9, PT ;  /* 0x0000000909007c0c */ /* 0x000fe2000bf46270 */
[C---:B------:R-:W-:Y:S01]  /*0300*/  VIADD R9, R8.reuse, 0x100 ;  /* 0x0000010008097836 */ /* 0x040fe20000000000 */
[----:B------:R-:W-:Y:S01]  /*0310*/  ISETP.GE.AND P3, PT, R8, UR9, PT ;  /* 0x0000000908007c0c */ /* 0x000fe2000bf66270 */
[----:B------:R-:W-:-:S03]  /*0320*/  IMAD.WIDE R6, R11, 0x4, R6 ;  /* 0x000000040b067825 */ /* 0x000fc600078e0206 */
[----:B------:R-:W-:-:S05]  /*0330*/  ISETP.GE.AND P0, PT, R9, UR9, PT ;  /* 0x0000000909007c0c */ /* 0x000fca000bf06270 */
[----:B------:R-:W2:Y:S04]  /*0340*/  @!P1 LDG.E.CONSTANT R9, desc[UR6][R6.64+-0x800] ;  /* 0xfff8000606099981 */ /* 0x000ea8000c1e9900 */
[----:B------:R-:W3:Y:S04]  /*0350*/  @!P2 LDG.E.CONSTANT R13, desc[UR6][R6.64+-0x400] ;  /* 0xfffc0006060da981 */ /* 0x000ee8000c1e9900 */
[----:B------:R-:W4:Y:S04]  /*0360*/  @!P3 LDG.E.CONSTANT R15, desc[UR6][R6.64] ;  /* 0x00000006060fb981 */ /* 0x000f28000c1e9900 */
[----:B------:R-:W5:Y:S01]  /*0370*/  @!P0 LDG.E.CONSTANT R17, desc[UR6][R6.64+0x400] ;  /* 0x0004000606118981 */ /* 0x000f62000c1e9900 */
[----:B------:R-:W-:Y:S01]  /*0380*/  IADD3 R8, PT, PT, R8, 0x400, RZ ;  /* 0x0000040008087810 */ /* 0x000fe20007ffe0ff */
[----:B------:R-:W-:-:S02]  /*0390*/  VIADD R11, R11, 0x400 ;  /* 0x000004000b0b7836 */ /* 0x000fc40000000000 */
[----:B--2---:R-:W-:Y:S01]  /*03a0*/  @!P1 FADD R4, R4, R9 ;  /* 0x0000000904049221 */ /* 0x004fe20000000000 */
[C---:B------:R-:W-:Y:S01]  /*03b0*/  IADD3 R9, PT, PT, R5.reuse, -0x300, RZ ;  /* 0xfffffd0005097810 */ /* 0x040fe20007ffe0ff */
[----:B------:R-:W-:Y:S02]  /*03c0*/  VIADD R5, R5, 0x400 ;  /* 0x0000040005057836 */ /* 0x000fe40000000000 */
[----:B---3--:R-:W-:Y:S01]  /*03d0*/  @!P2 FADD R4, R4, R13 ;  /* 0x0000000d0404a221 */ /* 0x008fe20000000000 */
[----:B------:R-:W-:-:S03]  /*03e0*/  ISETP.GE.U32.AND P1, PT, R9, 0xc00, PT ;  /* 0x00000c000900780c */ /* 0x000fc60003f26070 */
[----:B----4-:R-:W-:-:S04]  /*03f0*/  @!P3 FADD R4, R4, R15 ;  /* 0x0000000f0404b221 */ /* 0x010fc80000000000 */
[----:B-----5:R-:W-:-:S06]  /*0400*/  @!P0 FADD R4, R4, R17 ;  /* 0x0000001104048221 */ /* 0x020fcc0000000000 */
[----:B------:R-:W-:Y:S05]  /*0410*/  @!P1 BRA `(.L_x_19) ;  /* 0xfffffffc00a09947 */ /* 0x000fea000383ffff */
[----:B------:R-:W-:Y:S05]  /*0420*/  BSYNC.RECONVERGENT B0 ;  /* 0x0000000000007941 */ /* 0x000fea0003800200 */
.L_x_18:
[----:B------:R-:W0:Y:S01]  /*0430*/  SHFL.BFLY PT, R5, R4, 0x10, 0x1f ;  /* 0x0e001f0004057f89 */ /* 0x000e2200000e0000 */
[----:B------:R-:W-:Y:S01]  /*0440*/  ISETP.GT.U32.AND P1, PT, R3, 0x1f, PT ;  /* 0x0000001f0300780c */ /* 0x000fe20003f24070 */
[----:B------:R-:W-:Y:S01]  /*0450*/  BSSY B0, `(.L_x_20) ;  /* 0x0000030000007945 */ /* 0x000fe20003800000 */
        /* <DEDUP_REMOVED lines=15> */
[----:B------:R-:W-:Y:S01]  /*0550*/  BAR.SYNC.DEFER_BLOCKING 0x0 ;  /* 0x0000000000007b1d */ /* 0x000fe20000010000 */
[----:B------:R-:W-:-:S05]  /*0560*/  PLOP3.LUT P0, PT, PT, PT, PT, 0x8, 0x80 ;  /* 0x000000000080781c */ /* 0x000fca0003f0e170 */
[----:B------:R-:W-:Y:S08]  /*0570*/  @P1 BRA `(.L_x_21) ;  /* 0x0000000000741947 */ /* 0x000ff00003800000 */
[----:B------:R-:W1:Y:S01]  /*0580*/  LDCU UR4, c[0x0][0x360] ;  /* 0x00006c00ff0477ac */ /* 0x000e620008000800 */
[----:B0-----:R-:W-:Y:S01]  /*0590*/  HFMA2 R4, -RZ, RZ, 0, 0 ;  /* 0x00000000ff047431 */ /* 0x001fe200000001ff */
[----:B-1----:R-:W-:-:S06]  /*05a0*/  USHF.R.U32.HI UR4, URZ, 0x5, UR4 ;  /* 0x00000005ff047899 */ /* 0x002fcc0008011604 */
[----:B------:R-:W-:Y:S01]  /*05b0*/  ISETP.GE.U32.AND P1, PT, R5, UR4, PT ;  /* 0x0000000405007c0c */ /* 0x000fe2000bf26070 */
[----:B------:R-:W-:-:S12]  /*05c0*/  UMOV UR4, 0xffffffff ;  /* 0xffffffff00047882 */ /* 0x000fd80000000000 */
[----:B------:R-:W0:Y:S01]  /*05d0*/  @!P1 S2R R2, SR_CgaCtaId ;  /* 0x0000000000029919 */ /* 0x000e220000008800 */
[----:B------:R-:W-:-:S04]  /*05e0*/  @!P1 MOV R7, 0x400 ;  /* 0x0000040000079802 */ /* 0x000fc80000000f00 */
[----:B0-----:R-:W-:-:S05]  /*05f0*/  @!P1 LEA R6, R2, R7, 0x18 ;  /* 0x0000000702069211 */ /* 0x001fca00078ec0ff */
[----:B------:R-:W-:-:S05]  /*0600*/  @!P1 IMAD R5, R5, 0x4, R6 ;  /* 0x0000000405059824 */ /* 0x000fca00078e0206 */
[----:B------:R0:W1:Y:S01]  /*0610*/  @!P1 LDS R4, [R5] ;  /* 0x0000000005049984 */ /* 0x0000620000000800 */
[----:B------:R-:W-:Y:S05]  /*0620*/  BRA.DIV UR4, `(.L_x_22) ;  /* 0x0000000604047947 */ /* 0x000fea000b800000 */
[----:B01----:R-:W0:Y:S02]  /*0630*/  SHFL.BFLY PT, R5, R4, 0x10, 0x1f ;  /* 0x0e001f0004057f89 */ /* 0x003e2400000e0000 */
[----:B0-----:R-:W-:-:S05]  /*0640*/  FADD R5, R5, R4 ;  /* 0x0000000405057221 */ /* 0x001fca0000000000 */
[----:B------:R-:W0:Y:S02]  /*0650*/  SHFL.BFLY PT, R6, R5, 0x8, 0x1f ;  /* 0x0d001f0005067f89 */ /* 0x000e2400000e0000 */
[----:B0-----:R-:W-:-:S05]  /*0660*/  FADD R6, R5, R6 ;  /* 0x0000000605067221 */ /* 0x001fca0000000000 */
[----:B------:R-:W0:Y:S02]  /*0670*/  SHFL.BFLY PT, R7, R6, 0x4, 0x1f ;  /* 0x0c801f0006077f89 */ /* 0x000e2400000e0000 */
[----:B0-----:R-:W-:-:S05]  /*0680*/  FADD R7, R6, R7 ;  /* 0x0000000706077221 */ /* 0x001fca0000000000 */
[----:B------:R-:W0:Y:S02]  /*0690*/  SHFL.BFLY PT, R8, R7, 0x2, 0x1f ;  /* 0x0c401f0007087f89 */ /* 0x000e2400000e0000 */
[----:B0-----:R-:W-:-:S05]  /*06a0*/  FADD R8, R7, R8 ;  /* 0x0000000807087221 */ /* 0x001fca0000000000 */
[----:B------:R0:W1:Y:S02]  /*06b0*/  SHFL.BFLY PT, R9, R8, 0x1, 0x1f ;  /* 0x0c201f0008097f89 */ /* 0x00006400000e0000 */
.L_x_32:
[----:B------:R-:W-:Y:S01]  /*06c0*/  ISETP.NE.AND P1, PT, R3, RZ, PT ;  /* 0x000000ff0300720c */ /* 0x000fe20003f25270 */
[----:B01----:R-:W-:-:S12]  /*06d0*/  FADD R8, R8, R9 ;  /* 0x0000000908087221 */ /* 0x003fd80000000000 */
[----:B------:R-:W0:Y:S01]  /*06e0*/  @!P1 S2R R2, SR_CgaCtaId ;  /* 0x0000000000029919 */ /* 0x000e220000008800 */
[----:B------:R-:W-:Y:S02]  /*06f0*/  @!P1 MOV R3, 0x400 ;  /* 0x0000040000039802 */ /* 0x000fe40000000f00 */
[----:B------:R-:W-:Y:S02]  /*0700*/  @!P1 PLOP3.LUT P0, PT, PT, PT, PT, 0x80, 0x8 ;  /* 0x000000000008981c */ /* 0x000fe40003f0f070 */
[----:B------:R-:W-:-:S04]  /*0710*/  @!P1 IADD3 R3, PT, PT, R3, 0x80, RZ ;  /* 0x0000008003039810 */ /* 0x000fc80007ffe0ff */
[----:B0-----:R-:W-:-:S05]  /*0720*/  @!P1 LEA R3, R2, R3, 0x18 ;  /* 0x0000000302039211 */ /* 0x001fca00078ec0ff */
[----:B------:R-:W-:-:S05]  /*0730*/  @!P1 IMAD R3, R2, 0x4, R3 ;  /* 0x0000000402039824 */ /* 0x000fca00078e0203 */
[----:B------:R1:W-:Y:S02]  /*0740*/  @!P1 STS [R3], R8 ;  /* 0x0000000803009388 */ /* 0x0003e40000000800 */
.L_x_21:
[----:B------:R-:W-:Y:S05]  /*0750*/  BSYNC B0 ;  /* 0x0000000000007941 */ /* 0x000fea0003800000 */
.L_x_20:
[----:B-1----:R-:W1:Y:S02]  /*0760*/  LDC R3, c[0x0][0x36c] ;  /* 0x0000db00ff037b82 */ /* 0x002e640000000800 */
[----:B-1----:R-:W-:-:S13]  /*0770*/  ISETP.EQ.U32.AND P1, PT, R3, 0x1, PT ;  /* 0x000000010300780c */ /* 0x002fda0003f22070 */
[----:B------:R-:W-:Y:S05]  /*0780*/  @!P1 BRA `(.L_x_23) ;  /* 0x0000000000189947 */ /* 0x000fea0003800000 */
[----:B------:R-:W-:Y:S05]  /*0790*/  WARPSYNC.ALL ;  /* 0x0000000000007948 */ /* 0x000fea0003800000 */
[----:B------:R-:W-:Y:S06]  /*07a0*/  MEMBAR.ALL.GPU ;  /* 0x0000000000007992 */ /* 0x000fec000000a000 */
[----:B------:R-:W-:-:S00]  /*07b0*/  ERRBAR ;  /* 0x00000000000079ab */ /* 0x000fc00000000000 */
[----:B------:R-:W-:Y:S08]  /*07c0*/  CGAERRBAR ;  /* 0x00000000000075ab */ /* 0x000ff00000000000 */
[----:B------:R-:W-:Y:S01]  /*07d0*/  UCGABAR_ARV ;  /* 0x00000000000079c7 */ /* 0x000fe20008000000 */
[----:B------:R-:W-:Y:S05]  /*07e0*/  BRA `(.L_x_24) ;  /* 0x0000000000047947 */ /* 0x000fea0003800000 */
.L_x_23:
[----:B------:R-:W-:Y:S05]  /*07f0*/  WARPSYNC.ALL ;  /* 0x0000000000007948 */ /* 0x000fea0003800000 */
.L_x_24:
[----:B------:R-:W-:Y:S05]  /*0800*/  @!P1 BRA `(.L_x_25) ;  /* 0x00000000000c9947 */ /* 0x000fea0003800000 */
[----:B------:R-:W-:Y:S01]  /*0810*/  UCGABAR_WAIT ;  /* 0x0000000000007dc7 */ /* 0x000fe20008000000 */
[----:B------:R-:W-:Y:S01]  /*0820*/  CCTL.IVALL ;  /* 0x00000000ff00798f */ /* 0x000fe20002000000 */
[----:B------:R-:W-:Y:S05]  /*0830*/  BRA `(.L_x_26) ;  /* 0x0000000000047947 */ /* 0x000fea0003800000 */
.L_x_25:
[----:B------:R-:W-:Y:S06]  /*0840*/  BAR.SYNC.DEFER_BLOCKING 0x0 ;  /* 0x0000000000007b1d */ /* 0x000fec0000010000 */
.L_x_26:
[----:B------:R-:W-:-:S13]  /*0850*/  ISETP.NE.AND P1, PT, R2, RZ, PT ;  /* 0x000000ff0200720c */ /* 0x000fda0003f25270 */
[----:B------:R-:W-:Y:S05]  /*0860*/  @P1 EXIT ;  /* 0x000000000000194d */ /* 0x000fea0003800000 */
[----:B------:R-:W-:Y:S05]  /*0870*/  @!P0 EXIT ;  /* 0x000000000000894d */ /* 0x000fea0003800000 */
[----:B0-----:R-:W0:Y:S01]  /*0880*/  S2R R11, SR_CgaCtaId ;  /* 0x00000000000b7919 */ /* 0x001e220000008800 */
[----:B------:R-:W-:Y:S01]  /*0890*/  MOV R8, 0x400 ;  /* 0x0000040000087802 */ /* 0x000fe20000000f00 */
[----:B------:R-:W-:Y:S02]  /*08a0*/  HFMA2 R7, -RZ, RZ, 0, 1.1920928955078125e-07 ;  /* 0x00000002ff077431 */ /* 0x000fe400000001ff */
[----:B------:R-:W-:Y:S01]  /*08b0*/  IMAD.MOV.U32 R5, RZ, RZ, 0x1 ;  /* 0x00000001ff057424 */ /* 0x000fe200078e00ff */
[----:B------:R-:W1:Y:S01]  /*08c0*/  S2R R4, SR_SWINHI ;  /* 0x0000000000047919 */ /* 0x000e620000002f00 */
[----:B------:R-:W-:Y:S01]  /*08d0*/  IADD3 R2, PT, PT, R8, 0x80, RZ ;  /* 0x0000008008027810 */ /* 0x000fe20007ffe0ff */
[----:B------:R-:W-:-:S03]  /*08e0*/  IMAD.MOV.U32 R9, RZ, RZ, 0x3 ;  /* 0x00000003ff097424 */ /* 0x000fc600078e00ff */
[----:B0-----:R-:W-:-:S04]  /*08f0*/  LEA R3, R11, R2, 0x18 ;  /* 0x000000020b037211 */ /* 0x001fc800078ec0ff */
[----:B------:R-:W-:Y:S02]  /*0900*/  MOV R2, R3 ;  /* 0x0000000300027202 */ /* 0x000fe40000000f00 */
[----:B-1----:R-:W-:Y:S02]  /*0910*/  MOV R3, R4 ;  /* 0x0000000400037202 */ /* 0x002fe40000000f00 */
[--C-:B------:R-:W-:Y:S02]  /*0920*/  PRMT R4, R5, 0x654, R2.reuse ;  /* 0x0000065405047816 */ /* 0x100fe40000000002 */
[-C--:B------:R-:W-:Y:S02]  /*0930*/  MOV R5, R3.reuse ;  /* 0x0000000300057202 */ /* 0x080fe40000000f00 */
[----:B------:R-:W-:Y:S02]  /*0940*/  PRMT R6, R7, 0x654, R2 ;  /* 0x0000065407067816 */ /* 0x000fe40000000002 */
[----:B------:R-:W-:-:S02]  /*0950*/  MOV R7, R3 ;  /* 0x0000000300077202 */ /* 0x000fc40000000f00 */
[----:B------:R-:W-:Y:S02]  /*0960*/  PRMT R2, R9, 0x654, R2 ;  /* 0x0000065409027816 */ /* 0x000fe40000000002 */
[----:B------:R-:W-:Y:S01]  /*0970*/  MOV R3, R3 ;  /* 0x0000000300037202 */ /* 0x000fe20000000f00 */
[----:B------:R-:W2:Y:S04]  /*0980*/  LD.E R5, desc[UR6][R4.64+0x4] ;  /* 0x0000040604057980 */ /* 0x000ea8000c101900 */
[----:B------:R-:W3:Y:S04]  /*0990*/  LD.E R6, desc[UR6][R6.64+0x8] ;  /* 0x0000080606067980 */ /* 0x000ee8000c101900 */
[----:B------:R-:W4:Y:S01]  /*09a0*/  LD.E R2, desc[UR6][R2.64+0xc] ;  /* 0x00000c0602027980 */ /* 0x000f22000c101900 */
[----:B------:R-:W-:-:S02]  /*09b0*/  LEA R10, R11, R8, 0x18 ;  /* 0x000000080b0a7211 */ /* 0x000fc400078ec0ff */
[----:B------:R-:W0:Y:S04]  /*09c0*/  LDC.64 R8, c[0x0][0x388] ;  /* 0x0000e200ff087b82 */ /* 0x000e280000000a00 */
[----:B------:R-:W2:Y:S01]  /*09d0*/  LDS R10, [R10+0x80] ;  /* 0x000080000a0a7984 */ /* 0x000ea20000000800 */
[----:B0-----:R-:W-:-:S04]  /*09e0*/  IMAD.WIDE.U32 R8, R0, 0x4, R8 ;  /* 0x0000000400087825 */ /* 0x001fc800078e0008 */
[----:B--2---:R-:W-:-:S04]  /*09f0*/  FADD R11, R10, R5 ;  /* 0x000000050a0b7221 */ /* 0x004fc80000000000 */
[----:B---3--:R-:W-:-:S04]  /*0a00*/  FADD R11, R6, R11 ;  /* 0x0000000b060b7221 */ /* 0x008fc80000000000 */
[----:B----4-:R-:W-:-:S05]  /*0a10*/  FADD R11, R2, R11 ;  /* 0x0000000b020b7221 */ /* 0x010fca0000000000 */
[----:B------:R-:W-:Y:S01]  /*0a20*/  REDG.E.ADD.F32.FTZ.RN.STRONG.GPU desc[UR6][R8.64], R11 ;  /* 0x0000000b080079a6 */ /* 0x000fe2000c12f306 */
[----:B------:R-:W-:Y:S05]  /*0a30*/  EXIT ;  /* 0x000000000000794d */ /* 0x000fea0003800000 */
.L_x_22:
[----:B------:R-:W-:Y:S01]  /*0a40*/  MOV R11, 0x10 ;  /* 0x00000010000b7802 */ /* 0x000fe20000000f00 */
[----:B------:R-:W-:Y:S01]  /*0a50*/  IMAD.MOV.U32 R13, RZ, RZ, 0x1f ;  /* 0x0000001fff0d7424 */ /* 0x000fe200078e00ff */
[----:B------:R-:W-:-:S07]  /*0a60*/  MOV R10, 0xffffffff ;  /* 0xffffffff000a7802 */ /* 0x000fce0000000f00 */
[----:B01----:R-:W-:Y:S05]  /*0a70*/  WARPSYNC.COLLECTIVE R10, `(.L_x_27) ;  /* 0x000000000a087348 */ /* 0x003fea0003c00000 */
[----:B-1----:R1:W2:Y:S02]  /*0a80*/  SHFL.BFLY P1, R9, R4, R11, R13 ;  /* 0x0c00000b04097389 */ /* 0x0022a4000002000d */
[----:B012---:R-:W-:Y:S05]  /*0a90*/  ENDCOLLECTIVE ;  /* 0x000000000000791b */ /* 0x007fea0003800000 */
.L_x_27:
[----:B------:R-:W-:Y:S02]  /*0aa0*/  IMAD.MOV.U32 R11, RZ, RZ, 0x8 ;  /* 0x00000008ff0b7424 */ /* 0x000fe400078e00ff */
[----:B------:R-:W-:-:S04]  /*0ab0*/  IMAD.MOV.U32 R5, RZ, RZ, R9 ;  /* 0x000000ffff057224 */ /* 0x000fc800078e0009 */
[----:B------:R-:W-:-:S05]  /*0ac0*/  FADD R5, R5, R4 ;  /* 0x0000000405057221 */ /* 0x000fca0000000000 */
[----:B------:R-:W-:-:S07]  /*0ad0*/  MOV R4, R5 ;  /* 0x0000000500047202 */ /* 0x000fce0000000f00 */
[----:B------:R-:W-:Y:S05]  /*0ae0*/  WARPSYNC.COLLECTIVE R10, `(.L_x_28) ;  /* 0x000000000a087348 */ /* 0x000fea0003c00000 */
[----:B------:R0:W1:Y:S02]  /*0af0*/  SHFL.BFLY P1, R9, R4, R11, R13 ;  /* 0x0c00000b04097389 */ /* 0x000064000002000d */
[----:B01----:R-:W-:Y:S05]  /*0b00*/  ENDCOLLECTIVE ;  /* 0x000000000000791b */ /* 0x003fea0003800000 */
.L_x_28:
[----:B------:R-:W-:Y:S02]  /*0b10*/  MOV R11, 0x4 ;  /* 0x00000004000b7802 */ /* 0x000fe40000000f00 */
[----:B------:R-:W-:-:S05]  /*0b20*/  MOV R6, R9 ;  /* 0x0000000900067202 */ /* 0x000fca0000000f00 */
[----:B------:R-:W-:-:S04]  /*0b30*/  FADD R6, R5, R6 ;  /* 0x0000000605067221 */ /* 0x000fc80000000000 */
[----:B------:R-:W-:-:S07]  /*0b40*/  IMAD.MOV.U32 R4, RZ, RZ, R6 ;  /* 0x000000ffff047224 */ /* 0x000fce00078e0006 */
[----:B------:R-:W-:Y:S05]  /*0b50*/  WARPSYNC.COLLECTIVE R10, `(.L_x_29) ;  /* 0x000000000a087348 */ /* 0x000fea0003c00000 */
[----:B------:R0:W1:Y:S02]  /*0b60*/  SHFL.BFLY P1, R9, R4, R11, R13 ;  /* 0x0c00000b04097389 */ /* 0x000064000002000d */
[----:B01----:R-:W-:Y:S05]  /*0b70*/  ENDCOLLECTIVE ;  /* 0x000000000000791b */ /* 0x003fea0003800000 */
.L_x_29:
[----:B------:R-:W-:Y:S02]  /*0b80*/  IMAD.MOV.U32 R11, RZ, RZ, 0x2 ;  /* 0x00000002ff0b7424 */ /* 0x000fe400078e00ff */
[----:B------:R-:W-:-:S04]  /*0b90*/  IMAD.MOV.U32 R7, RZ, RZ, R9 ;  /* 0x000000ffff077224 */ /* 0x000fc800078e0009 */
[----:B------:R-:W-:-:S05]  /*0ba0*/  FADD R7, R6, R7 ;  /* 0x0000000706077221 */ /* 0x000fca0000000000 */
[----:B------:R-:W-:-:S07]  /*0bb0*/  MOV R4, R7 ;  /* 0x0000000700047202 */ /* 0x000fce0000000f00 */
[----:B------:R-:W-:Y:S05]  /*0bc0*/  WARPSYNC.COLLECTIVE R10, `(.L_x_30) ;  /* 0x000000000a087348 */ /* 0x000fea0003c00000 */
[----:B------:R0:W1:Y:S02]  /*0bd0*/  SHFL.BFLY P1, R9, R4, R11, R13 ;  /* 0x0c00000b04097389 */ /* 0x000064000002000d */
[----:B01----:R-:W-:Y:S05]  /*0be0*/  ENDCOLLECTIVE ;  /* 0x000000000000791b */ /* 0x003fea0003800000 */
.L_x_30:
[----:B------:R-:W-:Y:S02]  /*0bf0*/  MOV R11, 0x1 ;  /* 0x00000001000b7802 */ /* 0x000fe40000000f00 */
[----:B------:R-:W-:-:S05]  /*0c00*/  MOV R8, R9 ;  /* 0x0000000900087202 */ /* 0x000fca0000000f00 */
[----:B------:R-:W-:-:S04]  /*0c10*/  FADD R8, R7, R8 ;  /* 0x0000000807087221 */ /* 0x000fc80000000000 */
[----:B------:R-:W-:-:S07]  /*0c20*/  IMAD.MOV.U32 R4, RZ, RZ, R8 ;  /* 0x000000ffff047224 */ /* 0x000fce00078e0008 */
[----:B------:R-:W-:Y:S05]  /*0c30*/  WARPSYNC.COLLECTIVE R10, `(.L_x_31) ;  /* 0x000000000a087348 */ /* 0x000fea0003c00000 */
[----:B------:R0:W1:Y:S02]  /*0c40*/  SHFL.BFLY P1, R9, R4, R11, R13 ;  /* 0x0c00000b04097389 */ /* 0x000064000002000d */
[----:B01----:R-:W-:Y:S05]  /*0c50*/  ENDCOLLECTIVE ;  /* 0x000000000000791b */ /* 0x003fea0003800000 */
.L_x_31:
[----:B------:R-:W-:Y:S05]  /*0c60*/  BRA `(.L_x_32) ;  /* 0xfffffff800947947 */ /* 0x000fea000383ffff */
.L_x_33:
        /* <DEDUP_REMOVED lines=9> */
.L_x_36:


//--------------------- .nv.shared._Z22final_reduction_kernelPKfPfii --------------------------
	.section	.nv.shared._Z22final_reduction_kernelPKfPfii,"aw",@nobits
	.sectionflags	@""
	.align	4
.nv.shared._Z22final_reduction_kernelPKfPfii:
	.zero		1152


//--------------------- .nv.shared.reserved.0     --------------------------
	.section	.nv.shared.reserved.0,"aw",@nobits
	.weak		__nv_reservedSMEM_offset_0_alias
	.size		__nv_reservedSMEM_offset_0_alias, 0, 64
	.other		__nv_reservedSMEM_offset_0_alias,@"STO_CUDA_RESERVED_SHARED STV_DEFAULT"
__nv_reservedSMEM_offset_0_alias:
	.zero		0
	.zero		64


//--------------------- .nv.shared._Z31standard_block_reduction_kernelPKfPfi --------------------------
	.section	.nv.shared._Z31standard_block_reduction_kernelPKfPfi,"aw",@nobits
	.sectionflags	@""
	.align	4
.nv.shared._Z31standard_block_reduction_kernelPKfPfi:
	.zero		1152


//--------------------- .nv.shared._Z30dsmem_cluster_reduction_kernelPKfPfii --------------------------
	.section	.nv.shared._Z30dsmem_cluster_reduction_kernelPKfPfii,"aw",@nobits
	.sectionflags	@""
	.align	4
.nv.shared._Z30dsmem_cluster_reduction_kernelPKfPfii:
	.zero		1168


//--------------------- .nv.constant0._Z22final_reduction_kernelPKfPfii --------------------------
	.section	.nv.constant0._Z22final_reduction_kernelPKfPfii,"a",@progbits
	.sectionflags	@""
	.align	4
.nv.constant0._Z22final_reduction_kernelPKfPfii:
	.zero		920


//--------------------- .nv.constant0._Z31standard_block_reduction_kernelPKfPfi --------------------------
	.section	.nv.constant0._Z31standard_block_reduction_kernelPKfPfi,"a",@progbits
	.sectionflags	@""
	.align	4
.nv.constant0._Z31standard_block_reduction_kernelPKfPfi:
	.zero		916


//--------------------- .nv.constant0._Z30dsmem_cluster_reduction_kernelPKfPfii --------------------------
	.section	.nv.constant0._Z30dsmem_cluster_reduction_kernelPKfPfii,"a",@progbits
	.sectionflags	@""
	.align	4
.nv.constant0._Z30dsmem_cluster_reduction_kernelPKfPfii:
	.zero		920


//--------------------- SYMBOLS --------------------------

	.type		.nv.reservedSmem.offset0,@object
	.size		.nv.reservedSmem.offset0,0x4
	.type		.nv.reservedSmem.cap,@object
	.size		.nv.reservedSmem.cap,0x4
